//
// Generated by NVIDIA NVVM Compiler
//
// Compiler Build ID: CL-36424714
// Cuda compilation tools, release 13.0, V13.0.88
// Based on NVVM 20.0.0
//

.version 9.0
.target sm_100
.address_size 64

	// .globl	_Z8MatTrans6MatrixS_
// _ZZ26matrixMultiplySharedForCovPdS_S_iiiiiiE2sA has been demoted
// _ZZ26matrixMultiplySharedForCovPdS_S_iiiiiiE2sB has been demoted
// _ZZ20matrixMultiplySharedPdS_S_iiiiiiE2sA has been demoted
// _ZZ20matrixMultiplySharedPdS_S_iiiiiiE2sB has been demoted

.visible .entry _Z8MatTrans6MatrixS_(
	.param .align 8 .b8 _Z8MatTrans6MatrixS__param_0[24],
	.param .align 8 .b8 _Z8MatTrans6MatrixS__param_1[24]
)
{
	.reg .b32 	%r<13>;
	.reg .b64 	%rd<9>;
	.reg .b64 	%fd<5>;

	ld.param.u64 	%rd1, [_Z8MatTrans6MatrixS__param_0+16];
	ld.param.u64 	%rd2, [_Z8MatTrans6MatrixS__param_1+16];
	mov.u32 	%r1, %ctaid.x;
	shl.b32 	%r2, %r1, 5;
	mov.u32 	%r3, %tid.x;
	add.s32 	%r4, %r2, %r3;
	mov.u32 	%r5, %ctaid.y;
	shl.b32 	%r6, %r5, 5;
	mov.u32 	%r7, %tid.y;
	add.s32 	%r8, %r6, %r7;
	shl.b32 	%r9, %r4, 10;
	cvta.to.global.u64 	%rd3, %rd2;
	cvta.to.global.u64 	%rd4, %rd1;
	shl.b32 	%r10, %r8, 10;
	add.s32 	%r11, %r10, %r4;
	mul.wide.s32 	%rd5, %r11, 8;
	add.s64 	%rd6, %rd3, %rd5;
	ld.global.f64 	%fd1, [%rd6];
	add.s32 	%r12, %r9, %r8;
	mul.wide.s32 	%rd7, %r12, 8;
	add.s64 	%rd8, %rd4, %rd7;
	st.global.f64 	[%rd8], %fd1;
	ld.global.f64 	%fd2, [%rd6+65536];
	st.global.f64 	[%rd8+64], %fd2;
	ld.global.f64 	%fd3, [%rd6+131072];
	st.global.f64 	[%rd8+128], %fd3;
	ld.global.f64 	%fd4, [%rd6+196608];
	st.global.f64 	[%rd8+192], %fd4;
	ret;

}
	// .globl	_Z13MatMeanKernel6MatrixS_ii
.visible .entry _Z13MatMeanKernel6MatrixS_ii(
	.param .align 8 .b8 _Z13MatMeanKernel6MatrixS_ii_param_0[24],
	.param .align 8 .b8 _Z13MatMeanKernel6MatrixS_ii_param_1[24],
	.param .u32 _Z13MatMeanKernel6MatrixS_ii_param_2,
	.param .u32 _Z13MatMeanKernel6MatrixS_ii_param_3
)
{
	.reg .pred 	%p<20>;
	.reg .b32 	%r<71>;
	.reg .b64 	%rd<106>;
	.reg .b64 	%fd<143>;

	ld.param.u64 	%rd3, [_Z13MatMeanKernel6MatrixS_ii_param_1+16];
	ld.param.u64 	%rd4, [_Z13MatMeanKernel6MatrixS_ii_param_0+16];
	ld.param.u32 	%r44, [_Z13MatMeanKernel6MatrixS_ii_param_2];
	ld.param.u32 	%r45, [_Z13MatMeanKernel6MatrixS_ii_param_3];
	cvta.to.global.u64 	%rd1, %rd4;
	cvta.to.global.u64 	%rd2, %rd3;
	mov.u32 	%r46, %tid.x;
	mov.u32 	%r47, %ntid.x;
	mov.u32 	%r48, %ctaid.x;
	mad.lo.s32 	%r1, %r47, %r48, %r46;
	setp.ge.s32 	%p1, %r1, %r44;
	@%p1 bra 	$L__BB1_27;
	setp.lt.s32 	%p2, %r45, 1;
	mov.f64 	%fd142, 0d0000000000000000;
	@%p2 bra 	$L__BB1_14;
	add.s32 	%r50, %r45, -1;
	and.b32  	%r2, %r45, 15;
	setp.lt.u32 	%p3, %r50, 15;
	mov.f64 	%fd142, 0d0000000000000000;
	mov.b32 	%r60, 0;
	@%p3 bra 	$L__BB1_5;
	and.b32  	%r60, %r45, 2147483632;
	neg.s32 	%r58, %r60;
	shl.b32 	%r5, %r45, 4;
	mov.f64 	%fd142, 0d0000000000000000;
	mul.wide.u32 	%rd7, %r45, 8;
	mov.u32 	%r57, %r1;
$L__BB1_4:
	.pragma "nounroll";
	mul.wide.s32 	%rd5, %r57, 8;
	add.s64 	%rd6, %rd1, %rd5;
	ld.global.f64 	%fd19, [%rd6];
	add.f64 	%fd20, %fd142, %fd19;
	add.s64 	%rd8, %rd6, %rd7;
	ld.global.f64 	%fd21, [%rd8];
	add.f64 	%fd22, %fd20, %fd21;
	add.s64 	%rd9, %rd8, %rd7;
	ld.global.f64 	%fd23, [%rd9];
	add.f64 	%fd24, %fd22, %fd23;
	add.s64 	%rd10, %rd9, %rd7;
	ld.global.f64 	%fd25, [%rd10];
	add.f64 	%fd26, %fd24, %fd25;
	add.s64 	%rd11, %rd10, %rd7;
	ld.global.f64 	%fd27, [%rd11];
	add.f64 	%fd28, %fd26, %fd27;
	add.s64 	%rd12, %rd11, %rd7;
	ld.global.f64 	%fd29, [%rd12];
	add.f64 	%fd30, %fd28, %fd29;
	add.s64 	%rd13, %rd12, %rd7;
	ld.global.f64 	%fd31, [%rd13];
	add.f64 	%fd32, %fd30, %fd31;
	add.s64 	%rd14, %rd13, %rd7;
	ld.global.f64 	%fd33, [%rd14];
	add.f64 	%fd34, %fd32, %fd33;
	add.s64 	%rd15, %rd14, %rd7;
	ld.global.f64 	%fd35, [%rd15];
	add.f64 	%fd36, %fd34, %fd35;
	add.s64 	%rd16, %rd15, %rd7;
	ld.global.f64 	%fd37, [%rd16];
	add.f64 	%fd38, %fd36, %fd37;
	add.s64 	%rd17, %rd16, %rd7;
	ld.global.f64 	%fd39, [%rd17];
	add.f64 	%fd40, %fd38, %fd39;
	add.s64 	%rd18, %rd17, %rd7;
	ld.global.f64 	%fd41, [%rd18];
	add.f64 	%fd42, %fd40, %fd41;
	add.s64 	%rd19, %rd18, %rd7;
	ld.global.f64 	%fd43, [%rd19];
	add.f64 	%fd44, %fd42, %fd43;
	add.s64 	%rd20, %rd19, %rd7;
	ld.global.f64 	%fd45, [%rd20];
	add.f64 	%fd46, %fd44, %fd45;
	add.s64 	%rd21, %rd20, %rd7;
	ld.global.f64 	%fd47, [%rd21];
	add.f64 	%fd48, %fd46, %fd47;
	add.s64 	%rd22, %rd21, %rd7;
	ld.global.f64 	%fd49, [%rd22];
	add.f64 	%fd142, %fd48, %fd49;
	add.s32 	%r58, %r58, 16;
	add.s32 	%r57, %r57, %r5;
	setp.ne.s32 	%p4, %r58, 0;
	@%p4 bra 	$L__BB1_4;
$L__BB1_5:
	setp.eq.s32 	%p5, %r2, 0;
	@%p5 bra 	$L__BB1_14;
	and.b32  	%r11, %r45, 7;
	setp.lt.u32 	%p6, %r2, 8;
	@%p6 bra 	$L__BB1_8;
	mad.lo.s32 	%r51, %r60, %r45, %r1;
	mul.wide.s32 	%rd23, %r51, 8;
	add.s64 	%rd24, %rd1, %rd23;
	ld.global.f64 	%fd51, [%rd24];
	add.f64 	%fd52, %fd142, %fd51;
	mul.wide.u32 	%rd25, %r45, 8;
	add.s64 	%rd26, %rd24, %rd25;
	ld.global.f64 	%fd53, [%rd26];
	add.f64 	%fd54, %fd52, %fd53;
	add.s64 	%rd27, %rd26, %rd25;
	ld.global.f64 	%fd55, [%rd27];
	add.f64 	%fd56, %fd54, %fd55;
	add.s64 	%rd28, %rd27, %rd25;
	ld.global.f64 	%fd57, [%rd28];
	add.f64 	%fd58, %fd56, %fd57;
	add.s64 	%rd29, %rd28, %rd25;
	ld.global.f64 	%fd59, [%rd29];
	add.f64 	%fd60, %fd58, %fd59;
	add.s64 	%rd30, %rd29, %rd25;
	ld.global.f64 	%fd61, [%rd30];
	add.f64 	%fd62, %fd60, %fd61;
	add.s64 	%rd31, %rd30, %rd25;
	ld.global.f64 	%fd63, [%rd31];
	add.f64 	%fd64, %fd62, %fd63;
	add.s64 	%rd32, %rd31, %rd25;
	ld.global.f64 	%fd65, [%rd32];
	add.f64 	%fd142, %fd64, %fd65;
	add.s32 	%r60, %r60, 8;
$L__BB1_8:
	setp.eq.s32 	%p7, %r11, 0;
	@%p7 bra 	$L__BB1_14;
	and.b32  	%r14, %r45, 3;
	setp.lt.u32 	%p8, %r11, 4;
	@%p8 bra 	$L__BB1_11;
	mad.lo.s32 	%r52, %r60, %r45, %r1;
	mul.wide.s32 	%rd33, %r52, 8;
	add.s64 	%rd34, %rd1, %rd33;
	ld.global.f64 	%fd67, [%rd34];
	add.f64 	%fd68, %fd142, %fd67;
	mul.wide.u32 	%rd35, %r45, 8;
	add.s64 	%rd36, %rd34, %rd35;
	ld.global.f64 	%fd69, [%rd36];
	add.f64 	%fd70, %fd68, %fd69;
	add.s64 	%rd37, %rd36, %rd35;
	ld.global.f64 	%fd71, [%rd37];
	add.f64 	%fd72, %fd70, %fd71;
	add.s64 	%rd38, %rd37, %rd35;
	ld.global.f64 	%fd73, [%rd38];
	add.f64 	%fd142, %fd72, %fd73;
	add.s32 	%r60, %r60, 4;
$L__BB1_11:
	setp.eq.s32 	%p9, %r14, 0;
	@%p9 bra 	$L__BB1_14;
	mad.lo.s32 	%r63, %r60, %r45, %r1;
	neg.s32 	%r62, %r14;
$L__BB1_13:
	.pragma "nounroll";
	mul.wide.s32 	%rd39, %r63, 8;
	add.s64 	%rd40, %rd1, %rd39;
	ld.global.f64 	%fd74, [%rd40];
	add.f64 	%fd142, %fd142, %fd74;
	add.s32 	%r63, %r63, %r45;
	add.s32 	%r62, %r62, 1;
	setp.ne.s32 	%p10, %r62, 0;
	@%p10 bra 	$L__BB1_13;
$L__BB1_14:
	setp.lt.s32 	%p11, %r45, 1;
	cvt.rn.f64.s32 	%fd75, %r44;
	div.rn.f64 	%fd14, %fd142, %fd75;
	bar.sync 	0;
	@%p11 bra 	$L__BB1_27;
	add.s32 	%r54, %r45, -1;
	and.b32  	%r23, %r45, 15;
	setp.lt.u32 	%p12, %r54, 15;
	mov.b32 	%r67, 0;
	@%p12 bra 	$L__BB1_18;
	and.b32  	%r67, %r45, 2147483632;
	neg.s32 	%r65, %r67;
	shl.b32 	%r26, %r45, 4;
	mul.wide.u32 	%rd44, %r45, 8;
	mov.u32 	%r64, %r1;
$L__BB1_17:
	.pragma "nounroll";
	mul.wide.s32 	%rd41, %r64, 8;
	add.s64 	%rd42, %rd1, %rd41;
	ld.global.f64 	%fd76, [%rd42];
	sub.f64 	%fd77, %fd76, %fd14;
	add.s64 	%rd43, %rd2, %rd41;
	st.global.f64 	[%rd43], %fd77;
	add.s64 	%rd45, %rd42, %rd44;
	ld.global.f64 	%fd78, [%rd45];
	sub.f64 	%fd79, %fd78, %fd14;
	add.s64 	%rd46, %rd43, %rd44;
	st.global.f64 	[%rd46], %fd79;
	add.s64 	%rd47, %rd45, %rd44;
	ld.global.f64 	%fd80, [%rd47];
	sub.f64 	%fd81, %fd80, %fd14;
	add.s64 	%rd48, %rd46, %rd44;
	st.global.f64 	[%rd48], %fd81;
	add.s64 	%rd49, %rd47, %rd44;
	ld.global.f64 	%fd82, [%rd49];
	sub.f64 	%fd83, %fd82, %fd14;
	add.s64 	%rd50, %rd48, %rd44;
	st.global.f64 	[%rd50], %fd83;
	add.s64 	%rd51, %rd49, %rd44;
	ld.global.f64 	%fd84, [%rd51];
	sub.f64 	%fd85, %fd84, %fd14;
	add.s64 	%rd52, %rd50, %rd44;
	st.global.f64 	[%rd52], %fd85;
	add.s64 	%rd53, %rd51, %rd44;
	ld.global.f64 	%fd86, [%rd53];
	sub.f64 	%fd87, %fd86, %fd14;
	add.s64 	%rd54, %rd52, %rd44;
	st.global.f64 	[%rd54], %fd87;
	add.s64 	%rd55, %rd53, %rd44;
	ld.global.f64 	%fd88, [%rd55];
	sub.f64 	%fd89, %fd88, %fd14;
	add.s64 	%rd56, %rd54, %rd44;
	st.global.f64 	[%rd56], %fd89;
	add.s64 	%rd57, %rd55, %rd44;
	ld.global.f64 	%fd90, [%rd57];
	sub.f64 	%fd91, %fd90, %fd14;
	add.s64 	%rd58, %rd56, %rd44;
	st.global.f64 	[%rd58], %fd91;
	add.s64 	%rd59, %rd57, %rd44;
	ld.global.f64 	%fd92, [%rd59];
	sub.f64 	%fd93, %fd92, %fd14;
	add.s64 	%rd60, %rd58, %rd44;
	st.global.f64 	[%rd60], %fd93;
	add.s64 	%rd61, %rd59, %rd44;
	ld.global.f64 	%fd94, [%rd61];
	sub.f64 	%fd95, %fd94, %fd14;
	add.s64 	%rd62, %rd60, %rd44;
	st.global.f64 	[%rd62], %fd95;
	add.s64 	%rd63, %rd61, %rd44;
	ld.global.f64 	%fd96, [%rd63];
	sub.f64 	%fd97, %fd96, %fd14;
	add.s64 	%rd64, %rd62, %rd44;
	st.global.f64 	[%rd64], %fd97;
	add.s64 	%rd65, %rd63, %rd44;
	ld.global.f64 	%fd98, [%rd65];
	sub.f64 	%fd99, %fd98, %fd14;
	add.s64 	%rd66, %rd64, %rd44;
	st.global.f64 	[%rd66], %fd99;
	add.s64 	%rd67, %rd65, %rd44;
	ld.global.f64 	%fd100, [%rd67];
	sub.f64 	%fd101, %fd100, %fd14;
	add.s64 	%rd68, %rd66, %rd44;
	st.global.f64 	[%rd68], %fd101;
	add.s64 	%rd69, %rd67, %rd44;
	ld.global.f64 	%fd102, [%rd69];
	sub.f64 	%fd103, %fd102, %fd14;
	add.s64 	%rd70, %rd68, %rd44;
	st.global.f64 	[%rd70], %fd103;
	add.s64 	%rd71, %rd69, %rd44;
	ld.global.f64 	%fd104, [%rd71];
	sub.f64 	%fd105, %fd104, %fd14;
	add.s64 	%rd72, %rd70, %rd44;
	st.global.f64 	[%rd72], %fd105;
	add.s64 	%rd73, %rd71, %rd44;
	ld.global.f64 	%fd106, [%rd73];
	sub.f64 	%fd107, %fd106, %fd14;
	add.s64 	%rd74, %rd72, %rd44;
	st.global.f64 	[%rd74], %fd107;
	add.s32 	%r65, %r65, 16;
	add.s32 	%r64, %r64, %r26;
	setp.ne.s32 	%p13, %r65, 0;
	@%p13 bra 	$L__BB1_17;
$L__BB1_18:
	setp.eq.s32 	%p14, %r23, 0;
	@%p14 bra 	$L__BB1_27;
	and.b32  	%r32, %r45, 7;
	setp.lt.u32 	%p15, %r23, 8;
	@%p15 bra 	$L__BB1_21;
	mad.lo.s32 	%r55, %r67, %r45, %r1;
	mul.wide.s32 	%rd75, %r55, 8;
	add.s64 	%rd76, %rd1, %rd75;
	ld.global.f64 	%fd108, [%rd76];
	sub.f64 	%fd109, %fd108, %fd14;
	add.s64 	%rd77, %rd2, %rd75;
	st.global.f64 	[%rd77], %fd109;
	mul.wide.u32 	%rd78, %r45, 8;
	add.s64 	%rd79, %rd76, %rd78;
	ld.global.f64 	%fd110, [%rd79];
	sub.f64 	%fd111, %fd110, %fd14;
	add.s64 	%rd80, %rd77, %rd78;
	st.global.f64 	[%rd80], %fd111;
	add.s64 	%rd81, %rd79, %rd78;
	ld.global.f64 	%fd112, [%rd81];
	sub.f64 	%fd113, %fd112, %fd14;
	add.s64 	%rd82, %rd80, %rd78;
	st.global.f64 	[%rd82], %fd113;
	add.s64 	%rd83, %rd81, %rd78;
	ld.global.f64 	%fd114, [%rd83];
	sub.f64 	%fd115, %fd114, %fd14;
	add.s64 	%rd84, %rd82, %rd78;
	st.global.f64 	[%rd84], %fd115;
	add.s64 	%rd85, %rd83, %rd78;
	ld.global.f64 	%fd116, [%rd85];
	sub.f64 	%fd117, %fd116, %fd14;
	add.s64 	%rd86, %rd84, %rd78;
	st.global.f64 	[%rd86], %fd117;
	add.s64 	%rd87, %rd85, %rd78;
	ld.global.f64 	%fd118, [%rd87];
	sub.f64 	%fd119, %fd118, %fd14;
	add.s64 	%rd88, %rd86, %rd78;
	st.global.f64 	[%rd88], %fd119;
	add.s64 	%rd89, %rd87, %rd78;
	ld.global.f64 	%fd120, [%rd89];
	sub.f64 	%fd121, %fd120, %fd14;
	add.s64 	%rd90, %rd88, %rd78;
	st.global.f64 	[%rd90], %fd121;
	add.s64 	%rd91, %rd89, %rd78;
	ld.global.f64 	%fd122, [%rd91];
	sub.f64 	%fd123, %fd122, %fd14;
	add.s64 	%rd92, %rd90, %rd78;
	st.global.f64 	[%rd92], %fd123;
	add.s32 	%r67, %r67, 8;
$L__BB1_21:
	setp.eq.s32 	%p16, %r32, 0;
	@%p16 bra 	$L__BB1_27;
	and.b32  	%r35, %r45, 3;
	setp.lt.u32 	%p17, %r32, 4;
	@%p17 bra 	$L__BB1_24;
	mad.lo.s32 	%r56, %r67, %r45, %r1;
	mul.wide.s32 	%rd93, %r56, 8;
	add.s64 	%rd94, %rd1, %rd93;
	ld.global.f64 	%fd124, [%rd94];
	sub.f64 	%fd125, %fd124, %fd14;
	add.s64 	%rd95, %rd2, %rd93;
	st.global.f64 	[%rd95], %fd125;
	mul.wide.u32 	%rd96, %r45, 8;
	add.s64 	%rd97, %rd94, %rd96;
	ld.global.f64 	%fd126, [%rd97];
	sub.f64 	%fd127, %fd126, %fd14;
	add.s64 	%rd98, %rd95, %rd96;
	st.global.f64 	[%rd98], %fd127;
	add.s64 	%rd99, %rd97, %rd96;
	ld.global.f64 	%fd128, [%rd99];
	sub.f64 	%fd129, %fd128, %fd14;
	add.s64 	%rd100, %rd98, %rd96;
	st.global.f64 	[%rd100], %fd129;
	add.s64 	%rd101, %rd99, %rd96;
	ld.global.f64 	%fd130, [%rd101];
	sub.f64 	%fd131, %fd130, %fd14;
	add.s64 	%rd102, %rd100, %rd96;
	st.global.f64 	[%rd102], %fd131;
	add.s32 	%r67, %r67, 4;
$L__BB1_24:
	setp.eq.s32 	%p18, %r35, 0;
	@%p18 bra 	$L__BB1_27;
	mad.lo.s32 	%r70, %r67, %r45, %r1;
	neg.s32 	%r69, %r35;
$L__BB1_26:
	.pragma "nounroll";
	mul.wide.s32 	%rd103, %r70, 8;
	add.s64 	%rd104, %rd2, %rd103;
	add.s64 	%rd105, %rd1, %rd103;
	ld.global.f64 	%fd132, [%rd105];
	sub.f64 	%fd133, %fd132, %fd14;
	st.global.f64 	[%rd104], %fd133;
	add.s32 	%r70, %r70, %r45;
	add.s32 	%r69, %r69, 1;
	setp.ne.s32 	%p19, %r69, 0;
	@%p19 bra 	$L__BB1_26;
$L__BB1_27:
	bar.sync 	0;
	ret;

}
	// .globl	_Z26matrixMultiplySharedForCovPdS_S_iiiiii
.visible .entry _Z26matrixMultiplySharedForCovPdS_S_iiiiii(
	.param .u64 .ptr .align 1 _Z26matrixMultiplySharedForCovPdS_S_iiiiii_param_0,
	.param .u64 .ptr .align 1 _Z26matrixMultiplySharedForCovPdS_S_iiiiii_param_1,
	.param .u64 .ptr .align 1 _Z26matrixMultiplySharedForCovPdS_S_iiiiii_param_2,
	.param .u32 _Z26matrixMultiplySharedForCovPdS_S_iiiiii_param_3,
	.param .u32 _Z26matrixMultiplySharedForCovPdS_S_iiiiii_param_4,
	.param .u32 _Z26matrixMultiplySharedForCovPdS_S_iiiiii_param_5,
	.param .u32 _Z26matrixMultiplySharedForCovPdS_S_iiiiii_param_6,
	.param .u32 _Z26matrixMultiplySharedForCovPdS_S_iiiiii_param_7,
	.param .u32 _Z26matrixMultiplySharedForCovPdS_S_iiiiii_param_8
)
{
	.reg .pred 	%p<12>;
	.reg .b32 	%r<52>;
	.reg .b64 	%rd<14>;
	.reg .b64 	%fd<113>;
	// demoted variable
	.shared .align 8 .b8 _ZZ26matrixMultiplySharedForCovPdS_S_iiiiiiE2sA[8192];
	// demoted variable
	.shared .align 8 .b8 _ZZ26matrixMultiplySharedForCovPdS_S_iiiiiiE2sB[8192];
	ld.param.u64 	%rd3, [_Z26matrixMultiplySharedForCovPdS_S_iiiiii_param_0];
	ld.param.u64 	%rd4, [_Z26matrixMultiplySharedForCovPdS_S_iiiiii_param_1];
	ld.param.u64 	%rd5, [_Z26matrixMultiplySharedForCovPdS_S_iiiiii_param_2];
	ld.param.u32 	%r23, [_Z26matrixMultiplySharedForCovPdS_S_iiiiii_param_3];
	ld.param.u32 	%r24, [_Z26matrixMultiplySharedForCovPdS_S_iiiiii_param_4];
	ld.param.u32 	%r25, [_Z26matrixMultiplySharedForCovPdS_S_iiiiii_param_5];
	ld.param.u32 	%r26, [_Z26matrixMultiplySharedForCovPdS_S_iiiiii_param_6];
	ld.param.u32 	%r27, [_Z26matrixMultiplySharedForCovPdS_S_iiiiii_param_7];
	ld.param.u32 	%r28, [_Z26matrixMultiplySharedForCovPdS_S_iiiiii_param_8];
	mov.u32 	%r29, %ntid.y;
	mov.u32 	%r30, %ctaid.y;
	mov.u32 	%r49, %tid.y;
	mad.lo.s32 	%r2, %r29, %r30, %r49;
	mov.u32 	%r31, %ntid.x;
	mov.u32 	%r32, %ctaid.x;
	mov.u32 	%r47, %tid.x;
	mad.lo.s32 	%r4, %r31, %r32, %r47;
	shl.b32 	%r33, %r49, 8;
	mov.u32 	%r34, _ZZ26matrixMultiplySharedForCovPdS_S_iiiiiiE2sA;
	add.s32 	%r5, %r34, %r33;
	shl.b32 	%r35, %r47, 3;
	add.s32 	%r6, %r5, %r35;
	mov.b64 	%rd6, 0;
	st.shared.u64 	[%r6], %rd6;
	mov.u32 	%r36, _ZZ26matrixMultiplySharedForCovPdS_S_iiiiiiE2sB;
	add.s32 	%r37, %r36, %r33;
	add.s32 	%r7, %r37, %r35;
	st.shared.u64 	[%r7], %rd6;
	setp.lt.s32 	%p1, %r24, -30;
	mov.f64 	%fd112, 0d0000000000000000;
	@%p1 bra 	$L__BB2_7;
	add.s32 	%r38, %r24, -1;
	shr.s32 	%r39, %r38, 31;
	shr.u32 	%r40, %r39, 27;
	add.s32 	%r41, %r38, %r40;
	shr.s32 	%r42, %r41, 5;
	neg.s32 	%r51, %r42;
	add.s32 	%r8, %r36, %r35;
	mad.lo.s32 	%r50, %r49, %r26, %r4;
	shl.b32 	%r11, %r26, 5;
	mad.lo.s32 	%r48, %r24, %r2, %r47;
	cvta.to.global.u64 	%rd1, %rd3;
	cvta.to.global.u64 	%rd2, %rd4;
	mov.f64 	%fd112, 0d0000000000000000;
$L__BB2_2:
	setp.ge.s32 	%p2, %r2, %r23;
	setp.ge.u32 	%p3, %r47, %r24;
	mov.f64 	%fd110, 0d0000000000000000;
	or.pred  	%p4, %p2, %p3;
	@%p4 bra 	$L__BB2_4;
	mul.wide.u32 	%rd7, %r48, 8;
	add.s64 	%rd8, %rd1, %rd7;
	ld.global.f64 	%fd110, [%rd8];
$L__BB2_4:
	setp.ge.s32 	%p5, %r4, %r26;
	st.shared.f64 	[%r6], %fd110;
	setp.ge.u32 	%p6, %r49, %r25;
	mov.f64 	%fd111, 0d0000000000000000;
	or.pred  	%p7, %p5, %p6;
	@%p7 bra 	$L__BB2_6;
	mul.wide.u32 	%rd9, %r50, 8;
	add.s64 	%rd10, %rd2, %rd9;
	ld.global.f64 	%fd111, [%rd10];
$L__BB2_6:
	st.shared.f64 	[%r7], %fd111;
	bar.sync 	0;
	ld.shared.f64 	%fd12, [%r5];
	ld.shared.f64 	%fd13, [%r8];
	fma.rn.f64 	%fd14, %fd12, %fd13, %fd112;
	ld.shared.f64 	%fd15, [%r5+8];
	ld.shared.f64 	%fd16, [%r8+256];
	fma.rn.f64 	%fd17, %fd15, %fd16, %fd14;
	ld.shared.f64 	%fd18, [%r5+16];
	ld.shared.f64 	%fd19, [%r8+512];
	fma.rn.f64 	%fd20, %fd18, %fd19, %fd17;
	ld.shared.f64 	%fd21, [%r5+24];
	ld.shared.f64 	%fd22, [%r8+768];
	fma.rn.f64 	%fd23, %fd21, %fd22, %fd20;
	ld.shared.f64 	%fd24, [%r5+32];
	ld.shared.f64 	%fd25, [%r8+1024];
	fma.rn.f64 	%fd26, %fd24, %fd25, %fd23;
	ld.shared.f64 	%fd27, [%r5+40];
	ld.shared.f64 	%fd28, [%r8+1280];
	fma.rn.f64 	%fd29, %fd27, %fd28, %fd26;
	ld.shared.f64 	%fd30, [%r5+48];
	ld.shared.f64 	%fd31, [%r8+1536];
	fma.rn.f64 	%fd32, %fd30, %fd31, %fd29;
	ld.shared.f64 	%fd33, [%r5+56];
	ld.shared.f64 	%fd34, [%r8+1792];
	fma.rn.f64 	%fd35, %fd33, %fd34, %fd32;
	ld.shared.f64 	%fd36, [%r5+64];
	ld.shared.f64 	%fd37, [%r8+2048];
	fma.rn.f64 	%fd38, %fd36, %fd37, %fd35;
	ld.shared.f64 	%fd39, [%r5+72];
	ld.shared.f64 	%fd40, [%r8+2304];
	fma.rn.f64 	%fd41, %fd39, %fd40, %fd38;
	ld.shared.f64 	%fd42, [%r5+80];
	ld.shared.f64 	%fd43, [%r8+2560];
	fma.rn.f64 	%fd44, %fd42, %fd43, %fd41;
	ld.shared.f64 	%fd45, [%r5+88];
	ld.shared.f64 	%fd46, [%r8+2816];
	fma.rn.f64 	%fd47, %fd45, %fd46, %fd44;
	ld.shared.f64 	%fd48, [%r5+96];
	ld.shared.f64 	%fd49, [%r8+3072];
	fma.rn.f64 	%fd50, %fd48, %fd49, %fd47;
	ld.shared.f64 	%fd51, [%r5+104];
	ld.shared.f64 	%fd52, [%r8+3328];
	fma.rn.f64 	%fd53, %fd51, %fd52, %fd50;
	ld.shared.f64 	%fd54, [%r5+112];
	ld.shared.f64 	%fd55, [%r8+3584];
	fma.rn.f64 	%fd56, %fd54, %fd55, %fd53;
	ld.shared.f64 	%fd57, [%r5+120];
	ld.shared.f64 	%fd58, [%r8+3840];
	fma.rn.f64 	%fd59, %fd57, %fd58, %fd56;
	ld.shared.f64 	%fd60, [%r5+128];
	ld.shared.f64 	%fd61, [%r8+4096];
	fma.rn.f64 	%fd62, %fd60, %fd61, %fd59;
	ld.shared.f64 	%fd63, [%r5+136];
	ld.shared.f64 	%fd64, [%r8+4352];
	fma.rn.f64 	%fd65, %fd63, %fd64, %fd62;
	ld.shared.f64 	%fd66, [%r5+144];
	ld.shared.f64 	%fd67, [%r8+4608];
	fma.rn.f64 	%fd68, %fd66, %fd67, %fd65;
	ld.shared.f64 	%fd69, [%r5+152];
	ld.shared.f64 	%fd70, [%r8+4864];
	fma.rn.f64 	%fd71, %fd69, %fd70, %fd68;
	ld.shared.f64 	%fd72, [%r5+160];
	ld.shared.f64 	%fd73, [%r8+5120];
	fma.rn.f64 	%fd74, %fd72, %fd73, %fd71;
	ld.shared.f64 	%fd75, [%r5+168];
	ld.shared.f64 	%fd76, [%r8+5376];
	fma.rn.f64 	%fd77, %fd75, %fd76, %fd74;
	ld.shared.f64 	%fd78, [%r5+176];
	ld.shared.f64 	%fd79, [%r8+5632];
	fma.rn.f64 	%fd80, %fd78, %fd79, %fd77;
	ld.shared.f64 	%fd81, [%r5+184];
	ld.shared.f64 	%fd82, [%r8+5888];
	fma.rn.f64 	%fd83, %fd81, %fd82, %fd80;
	ld.shared.f64 	%fd84, [%r5+192];
	ld.shared.f64 	%fd85, [%r8+6144];
	fma.rn.f64 	%fd86, %fd84, %fd85, %fd83;
	ld.shared.f64 	%fd87, [%r5+200];
	ld.shared.f64 	%fd88, [%r8+6400];
	fma.rn.f64 	%fd89, %fd87, %fd88, %fd86;
	ld.shared.f64 	%fd90, [%r5+208];
	ld.shared.f64 	%fd91, [%r8+6656];
	fma.rn.f64 	%fd92, %fd90, %fd91, %fd89;
	ld.shared.f64 	%fd93, [%r5+216];
	ld.shared.f64 	%fd94, [%r8+6912];
	fma.rn.f64 	%fd95, %fd93, %fd94, %fd92;
	ld.shared.f64 	%fd96, [%r5+224];
	ld.shared.f64 	%fd97, [%r8+7168];
	fma.rn.f64 	%fd98, %fd96, %fd97, %fd95;
	ld.shared.f64 	%fd99, [%r5+232];
	ld.shared.f64 	%fd100, [%r8+7424];
	fma.rn.f64 	%fd101, %fd99, %fd100, %fd98;
	ld.shared.f64 	%fd102, [%r5+240];
	ld.shared.f64 	%fd103, [%r8+7680];
	fma.rn.f64 	%fd104, %fd102, %fd103, %fd101;
	ld.shared.f64 	%fd105, [%r5+248];
	ld.shared.f64 	%fd106, [%r8+7936];
	fma.rn.f64 	%fd112, %fd105, %fd106, %fd104;
	add.s32 	%r51, %r51, 1;
	add.s32 	%r50, %r50, %r11;
	add.s32 	%r49, %r49, 32;
	add.s32 	%r48, %r48, 32;
	add.s32 	%r47, %r47, 32;
	setp.ne.s32 	%p8, %r51, 1;
	@%p8 bra 	$L__BB2_2;
$L__BB2_7:
	setp.ge.s32 	%p9, %r2, %r27;
	setp.ge.s32 	%p10, %r4, %r28;
	or.pred  	%p11, %p9, %p10;
	@%p11 bra 	$L__BB2_9;
	add.s32 	%r45, %r23, -1;
	cvt.rn.f64.s32 	%fd107, %r45;
	div.rn.f64 	%fd108, %fd112, %fd107;
	mad.lo.s32 	%r46, %r28, %r2, %r4;
	cvta.to.global.u64 	%rd11, %rd5;
	mul.wide.s32 	%rd12, %r46, 8;
	add.s64 	%rd13, %rd11, %rd12;
	st.global.f64 	[%rd13], %fd108;
$L__BB2_9:
	ret;

}
	// .globl	_Z20matrixMultiplySharedPdS_S_iiiiii
.visible .entry _Z20matrixMultiplySharedPdS_S_iiiiii(
	.param .u64 .ptr .align 1 _Z20matrixMultiplySharedPdS_S_iiiiii_param_0,
	.param .u64 .ptr .align 1 _Z20matrixMultiplySharedPdS_S_iiiiii_param_1,
	.param .u64 .ptr .align 1 _Z20matrixMultiplySharedPdS_S_iiiiii_param_2,
	.param .u32 _Z20matrixMultiplySharedPdS_S_iiiiii_param_3,
	.param .u32 _Z20matrixMultiplySharedPdS_S_iiiiii_param_4,
	.param .u32 _Z20matrixMultiplySharedPdS_S_iiiiii_param_5,
	.param .u32 _Z20matrixMultiplySharedPdS_S_iiiiii_param_6,
	.param .u32 _Z20matrixMultiplySharedPdS_S_iiiiii_param_7,
	.param .u32 _Z20matrixMultiplySharedPdS_S_iiiiii_param_8
)
{
	.reg .pred 	%p<12>;
	.reg .b32 	%r<51>;
	.reg .b64 	%rd<14>;
	.reg .b64 	%fd<111>;
	// demoted variable
	.shared .align 8 .b8 _ZZ20matrixMultiplySharedPdS_S_iiiiiiE2sA[8192];
	// demoted variable
	.shared .align 8 .b8 _ZZ20matrixMultiplySharedPdS_S_iiiiiiE2sB[8192];
	ld.param.u64 	%rd3, [_Z20matrixMultiplySharedPdS_S_iiiiii_param_0];
	ld.param.u64 	%rd4, [_Z20matrixMultiplySharedPdS_S_iiiiii_param_1];
	ld.param.u64 	%rd5, [_Z20matrixMultiplySharedPdS_S_iiiiii_param_2];
	ld.param.u32 	%r23, [_Z20matrixMultiplySharedPdS_S_iiiiii_param_3];
	ld.param.u32 	%r24, [_Z20matrixMultiplySharedPdS_S_iiiiii_param_4];
	ld.param.u32 	%r25, [_Z20matrixMultiplySharedPdS_S_iiiiii_param_5];
	ld.param.u32 	%r26, [_Z20matrixMultiplySharedPdS_S_iiiiii_param_6];
	ld.param.u32 	%r27, [_Z20matrixMultiplySharedPdS_S_iiiiii_param_7];
	ld.param.u32 	%r28, [_Z20matrixMultiplySharedPdS_S_iiiiii_param_8];
	mov.u32 	%r29, %ntid.y;
	mov.u32 	%r30, %ctaid.y;
	mov.u32 	%r48, %tid.y;
	mad.lo.s32 	%r2, %r29, %r30, %r48;
	mov.u32 	%r31, %ntid.x;
	mov.u32 	%r32, %ctaid.x;
	mov.u32 	%r46, %tid.x;
	mad.lo.s32 	%r4, %r31, %r32, %r46;
	shl.b32 	%r33, %r48, 8;
	mov.u32 	%r34, _ZZ20matrixMultiplySharedPdS_S_iiiiiiE2sA;
	add.s32 	%r5, %r34, %r33;
	shl.b32 	%r35, %r46, 3;
	add.s32 	%r6, %r5, %r35;
	mov.b64 	%rd6, 0;
	st.shared.u64 	[%r6], %rd6;
	mov.u32 	%r36, _ZZ20matrixMultiplySharedPdS_S_iiiiiiE2sB;
	add.s32 	%r37, %r36, %r33;
	add.s32 	%r7, %r37, %r35;
	st.shared.u64 	[%r7], %rd6;
	setp.lt.s32 	%p1, %r24, -30;
	mov.f64 	%fd110, 0d0000000000000000;
	@%p1 bra 	$L__BB3_7;
	add.s32 	%r38, %r24, -1;
	shr.s32 	%r39, %r38, 31;
	shr.u32 	%r40, %r39, 27;
	add.s32 	%r41, %r38, %r40;
	shr.s32 	%r42, %r41, 5;
	neg.s32 	%r50, %r42;
	add.s32 	%r8, %r36, %r35;
	mad.lo.s32 	%r49, %r48, %r26, %r4;
	shl.b32 	%r11, %r26, 5;
	mad.lo.s32 	%r47, %r24, %r2, %r46;
	cvta.to.global.u64 	%rd1, %rd3;
	cvta.to.global.u64 	%rd2, %rd4;
	mov.f64 	%fd110, 0d0000000000000000;
$L__BB3_2:
	setp.ge.s32 	%p2, %r2, %r23;
	setp.ge.u32 	%p3, %r46, %r24;
	mov.f64 	%fd108, 0d0000000000000000;
	or.pred  	%p4, %p2, %p3;
	@%p4 bra 	$L__BB3_4;
	mul.wide.u32 	%rd7, %r47, 8;
	add.s64 	%rd8, %rd1, %rd7;
	ld.global.f64 	%fd108, [%rd8];
$L__BB3_4:
	setp.ge.s32 	%p5, %r4, %r26;
	st.shared.f64 	[%r6], %fd108;
	setp.ge.u32 	%p6, %r48, %r25;
	mov.f64 	%fd109, 0d0000000000000000;
	or.pred  	%p7, %p5, %p6;
	@%p7 bra 	$L__BB3_6;
	mul.wide.u32 	%rd9, %r49, 8;
	add.s64 	%rd10, %rd2, %rd9;
	ld.global.f64 	%fd109, [%rd10];
$L__BB3_6:
	st.shared.f64 	[%r7], %fd109;
	bar.sync 	0;
	ld.shared.f64 	%fd12, [%r5];
	ld.shared.f64 	%fd13, [%r8];
	fma.rn.f64 	%fd14, %fd12, %fd13, %fd110;
	ld.shared.f64 	%fd15, [%r5+8];
	ld.shared.f64 	%fd16, [%r8+256];
	fma.rn.f64 	%fd17, %fd15, %fd16, %fd14;
	ld.shared.f64 	%fd18, [%r5+16];
	ld.shared.f64 	%fd19, [%r8+512];
	fma.rn.f64 	%fd20, %fd18, %fd19, %fd17;
	ld.shared.f64 	%fd21, [%r5+24];
	ld.shared.f64 	%fd22, [%r8+768];
	fma.rn.f64 	%fd23, %fd21, %fd22, %fd20;
	ld.shared.f64 	%fd24, [%r5+32];
	ld.shared.f64 	%fd25, [%r8+1024];
	fma.rn.f64 	%fd26, %fd24, %fd25, %fd23;
	ld.shared.f64 	%fd27, [%r5+40];
	ld.shared.f64 	%fd28, [%r8+1280];
	fma.rn.f64 	%fd29, %fd27, %fd28, %fd26;
	ld.shared.f64 	%fd30, [%r5+48];
	ld.shared.f64 	%fd31, [%r8+1536];
	fma.rn.f64 	%fd32, %fd30, %fd31, %fd29;
	ld.shared.f64 	%fd33, [%r5+56];
	ld.shared.f64 	%fd34, [%r8+1792];
	fma.rn.f64 	%fd35, %fd33, %fd34, %fd32;
	ld.shared.f64 	%fd36, [%r5+64];
	ld.shared.f64 	%fd37, [%r8+2048];
	fma.rn.f64 	%fd38, %fd36, %fd37, %fd35;
	ld.shared.f64 	%fd39, [%r5+72];
	ld.shared.f64 	%fd40, [%r8+2304];
	fma.rn.f64 	%fd41, %fd39, %fd40, %fd38;
	ld.shared.f64 	%fd42, [%r5+80];
	ld.shared.f64 	%fd43, [%r8+2560];
	fma.rn.f64 	%fd44, %fd42, %fd43, %fd41;
	ld.shared.f64 	%fd45, [%r5+88];
	ld.shared.f64 	%fd46, [%r8+2816];
	fma.rn.f64 	%fd47, %fd45, %fd46, %fd44;
	ld.shared.f64 	%fd48, [%r5+96];
	ld.shared.f64 	%fd49, [%r8+3072];
	fma.rn.f64 	%fd50, %fd48, %fd49, %fd47;
	ld.shared.f64 	%fd51, [%r5+104];
	ld.shared.f64 	%fd52, [%r8+3328];
	fma.rn.f64 	%fd53, %fd51, %fd52, %fd50;
	ld.shared.f64 	%fd54, [%r5+112];
	ld.shared.f64 	%fd55, [%r8+3584];
	fma.rn.f64 	%fd56, %fd54, %fd55, %fd53;
	ld.shared.f64 	%fd57, [%r5+120];
	ld.shared.f64 	%fd58, [%r8+3840];
	fma.rn.f64 	%fd59, %fd57, %fd58, %fd56;
	ld.shared.f64 	%fd60, [%r5+128];
	ld.shared.f64 	%fd61, [%r8+4096];
	fma.rn.f64 	%fd62, %fd60, %fd61, %fd59;
	ld.shared.f64 	%fd63, [%r5+136];
	ld.shared.f64 	%fd64, [%r8+4352];
	fma.rn.f64 	%fd65, %fd63, %fd64, %fd62;
	ld.shared.f64 	%fd66, [%r5+144];
	ld.shared.f64 	%fd67, [%r8+4608];
	fma.rn.f64 	%fd68, %fd66, %fd67, %fd65;
	ld.shared.f64 	%fd69, [%r5+152];
	ld.shared.f64 	%fd70, [%r8+4864];
	fma.rn.f64 	%fd71, %fd69, %fd70, %fd68;
	ld.shared.f64 	%fd72, [%r5+160];
	ld.shared.f64 	%fd73, [%r8+5120];
	fma.rn.f64 	%fd74, %fd72, %fd73, %fd71;
	ld.shared.f64 	%fd75, [%r5+168];
	ld.shared.f64 	%fd76, [%r8+5376];
	fma.rn.f64 	%fd77, %fd75, %fd76, %fd74;
	ld.shared.f64 	%fd78, [%r5+176];
	ld.shared.f64 	%fd79, [%r8+5632];
	fma.rn.f64 	%fd80, %fd78, %fd79, %fd77;
	ld.shared.f64 	%fd81, [%r5+184];
	ld.shared.f64 	%fd82, [%r8+5888];
	fma.rn.f64 	%fd83, %fd81, %fd82, %fd80;
	ld.shared.f64 	%fd84, [%r5+192];
	ld.shared.f64 	%fd85, [%r8+6144];
	fma.rn.f64 	%fd86, %fd84, %fd85, %fd83;
	ld.shared.f64 	%fd87, [%r5+200];
	ld.shared.f64 	%fd88, [%r8+6400];
	fma.rn.f64 	%fd89, %fd87, %fd88, %fd86;
	ld.shared.f64 	%fd90, [%r5+208];
	ld.shared.f64 	%fd91, [%r8+6656];
	fma.rn.f64 	%fd92, %fd90, %fd91, %fd89;
	ld.shared.f64 	%fd93, [%r5+216];
	ld.shared.f64 	%fd94, [%r8+6912];
	fma.rn.f64 	%fd95, %fd93, %fd94, %fd92;
	ld.shared.f64 	%fd96, [%r5+224];
	ld.shared.f64 	%fd97, [%r8+7168];
	fma.rn.f64 	%fd98, %fd96, %fd97, %fd95;
	ld.shared.f64 	%fd99, [%r5+232];
	ld.shared.f64 	%fd100, [%r8+7424];
	fma.rn.f64 	%fd101, %fd99, %fd100, %fd98;
	ld.shared.f64 	%fd102, [%r5+240];
	ld.shared.f64 	%fd103, [%r8+7680];
	fma.rn.f64 	%fd104, %fd102, %fd103, %fd101;
	ld.shared.f64 	%fd105, [%r5+248];
	ld.shared.f64 	%fd106, [%r8+7936];
	fma.rn.f64 	%fd110, %fd105, %fd106, %fd104;
	add.s32 	%r50, %r50, 1;
	add.s32 	%r49, %r49, %r11;
	add.s32 	%r48, %r48, 32;
	add.s32 	%r47, %r47, 32;
	add.s32 	%r46, %r46, 32;
	setp.ne.s32 	%p8, %r50, 1;
	@%p8 bra 	$L__BB3_2;
$L__BB3_7:
	setp.ge.s32 	%p9, %r2, %r27;
	setp.ge.s32 	%p10, %r4, %r28;
	or.pred  	%p11, %p9, %p10;
	@%p11 bra 	$L__BB3_9;
	mad.lo.s32 	%r45, %r28, %r2, %r4;
	cvta.to.global.u64 	%rd11, %rd5;
	mul.wide.s32 	%rd12, %r45, 8;
	add.s64 	%rd13, %rd11, %rd12;
	st.global.f64 	[%rd13], %fd110;
$L__BB3_9:
	ret;

}


// ===== COMPILED SASS (sm_100) =====

	.target	sm_100

	.elftype	@"ET_EXEC"


//--------------------- .note.nv.tkinfo           --------------------------
	.section	.note.nv.tkinfo,"",@"SHT_NOTE"
	.sectionflags	@"SHF_NOTE_NV_TKINFO"
	.tkinfo
        /*0018*/ 	.word	0x00000002
        /*0030*/ 	.string	""
        /*0030*/ 	.string	"ptxas"
        /*0030*/ 	.string	"Cuda compilation tools, release 13.0, V13.0.88"
        /*0030*/ 	.string	"Build cuda_13.0.r13.0/compiler.36424714_0"
        /*0030*/ 	.string	"-arch sm_100 -m 64 "



//--------------------- .note.nv.cuinfo           --------------------------
	.section	.note.nv.cuinfo,"",@"SHT_NOTE"
	.sectionflags	@"SHF_NOTE_NV_CUINFO"
        /*0018*/ 	.short	0x0002
        /*001a*/ 	.short	0x0064
        /*001c*/ 	.short	0x0082
	.zero		2


//--------------------- .nv.info                  --------------------------
	.section	.nv.info,"",@"SHT_CUDA_INFO"
	.align	4


	//----- nvinfo : EIATTR_REGCOUNT
	.align		4
        /*0000*/ 	.byte	0x04, 0x2f
        /*0002*/ 	.short	(.L_1 - .L_0)
	.align		4
.L_0:
        /*0004*/ 	.word	index@(_Z8MatTrans6MatrixS_)
        /*0008*/ 	.word	0x00000010


	//----- nvinfo : EIATTR_FRAME_SIZE
	.align		4
.L_1:
        /*000c*/ 	.byte	0x04, 0x11
        /*000e*/ 	.short	(.L_3 - .L_2)
	.align		4
.L_2:
        /*0010*/ 	.word	index@(_Z8MatTrans6MatrixS_)
        /*0014*/ 	.word	0x00000000


	//----- nvinfo : EIATTR_REGCOUNT
	.align		4
.L_3:
        /*0018*/ 	.byte	0x04, 0x2f
        /*001a*/ 	.short	(.L_5 - .L_4)
	.align		4
.L_4:
        /*001c*/ 	.word	index@(_Z13MatMeanKernel6MatrixS_ii)
        /*0020*/ 	.word	0x00000020


	//----- nvinfo : EIATTR_FRAME_SIZE
	.align		4
.L_5:
        /*0024*/ 	.byte	0x04, 0x11
        /*0026*/ 	.short	(.L_7 - .L_6)
	.align		4
.L_6:
        /*0028*/ 	.word	index@($__internal_1_$__cuda_sm20_div_rn_f64_full)
        /*002c*/ 	.word	0x00000000


	//----- nvinfo : EIATTR_FRAME_SIZE
	.align		4
.L_7:
        /*0030*/ 	.byte	0x04, 0x11
        /*0032*/ 	.short	(.L_9 - .L_8)
	.align		4
.L_8:
        /*0034*/ 	.word	index@(_Z13MatMeanKernel6MatrixS_ii)
        /*0038*/ 	.word	0x00000000


	//----- nvinfo : EIATTR_REGCOUNT
	.align		4
.L_9:
        /*003c*/ 	.byte	0x04, 0x2f
        /*003e*/ 	.short	(.L_11 - .L_10)
	.align		4
.L_10:
        /*0040*/ 	.word	index@(_Z26matrixMultiplySharedForCovPdS_S_iiiiii)
        /*0044*/ 	.word	0x00000020


	//----- nvinfo : EIATTR_FRAME_SIZE
	.align		4
.L_11:
        /*0048*/ 	.byte	0x04, 0x11
        /*004a*/ 	.short	(.L_13 - .L_12)
	.align		4
.L_12:
        /*004c*/ 	.word	index@($__internal_0_$__cuda_sm20_div_rn_f64_full)
        /*0050*/ 	.word	0x00000000


	//----- nvinfo : EIATTR_FRAME_SIZE
	.align		4
.L_13:
        /*0054*/ 	.byte	0x04, 0x11
        /*0056*/ 	.short	(.L_15 - .L_14)
	.align		4
.L_14:
        /*0058*/ 	.word	index@(_Z26matrixMultiplySharedForCovPdS_S_iiiiii)
        /*005c*/ 	.word	0x00000000


	//----- nvinfo : EIATTR_REGCOUNT
	.align		4
.L_15:
        /*0060*/ 	.byte	0x04, 0x2f
        /*0062*/ 	.short	(.L_17 - .L_16)
	.align		4
.L_16:
        /*0064*/ 	.word	index@(_Z20matrixMultiplySharedPdS_S_iiiiii)
        /*0068*/ 	.word	0x00000020


	//----- nvinfo : EIATTR_FRAME_SIZE
	.align		4
.L_17:
        /*006c*/ 	.byte	0x04, 0x11
        /*006e*/ 	.short	(.L_19 - .L_18)
	.align		4
.L_18:
        /*0070*/ 	.word	index@(_Z20matrixMultiplySharedPdS_S_iiiiii)
        /*0074*/ 	.word	0x00000000


	//----- nvinfo : EIATTR_MIN_STACK_SIZE
	.align		4
.L_19:
        /*0078*/ 	.byte	0x04, 0x12
        /*007a*/ 	.short	(.L_21 - .L_20)
	.align		4
.L_20:
        /*007c*/ 	.word	index@(_Z20matrixMultiplySharedPdS_S_iiiiii)
        /*0080*/ 	.word	0x00000000


	//----- nvinfo : EIATTR_MIN_STACK_SIZE
	.align		4
.L_21:
        /*0084*/ 	.byte	0x04, 0x12
        /*0086*/ 	.short	(.L_23 - .L_22)
	.align		4
.L_22:
        /*0088*/ 	.word	index@(_Z26matrixMultiplySharedForCovPdS_S_iiiiii)
        /*008c*/ 	.word	0x00000000


	//----- nvinfo : EIATTR_MIN_STACK_SIZE
	.align		4
.L_23:
        /*0090*/ 	.byte	0x04, 0x12
        /*0092*/ 	.short	(.L_25 - .L_24)
	.align		4
.L_24:
        /*0094*/ 	.word	index@(_Z13MatMeanKernel6MatrixS_ii)
        /*0098*/ 	.word	0x00000000


	//----- nvinfo : EIATTR_MIN_STACK_SIZE
	.align		4
.L_25:
        /*009c*/ 	.byte	0x04, 0x12
        /*009e*/ 	.short	(.L_27 - .L_26)
	.align		4
.L_26:
        /*00a0*/ 	.word	index@(_Z8MatTrans6MatrixS_)
        /*00a4*/ 	.word	0x00000000
.L_27:


//--------------------- .nv.compat                --------------------------
	.section	.nv.compat,"",@"SHT_CUDA_COMPAT_INFO"
	.align	4
        /*0000*/ 	.byte	0x02, 0x09, 0x00, 0x00, 0x02, 0x02, 0x01, 0x00, 0x02, 0x05, 0x05, 0x00, 0x03, 0x07, 0x01, 0x01
        /*0010*/ 	.byte	0x02, 0x03, 0x00, 0x00, 0x02, 0x06, 0x01, 0x00, 0x04, 0x0b, 0x08, 0x00, 0x01, 0x00, 0x00, 0x00
        /*0020*/ 	.byte	0x00, 0x00, 0x00, 0x00


//--------------------- .nv.info._Z20matrixMultiplySharedPdS_S_iiiiii --------------------------
	.section	.nv.info._Z20matrixMultiplySharedPdS_S_iiiiii,"",@"SHT_CUDA_INFO"
	.sectionflags	@""
	.align	4


	//----- nvinfo : EIATTR_CUDA_API_VERSION
	.align		4
        /*0000*/ 	.byte	0x04, 0x37
        /*0002*/ 	.short	(.L_29 - .L_28)
.L_28:
        /*0004*/ 	.word	0x00000082


	//----- nvinfo : EIATTR_KPARAM_INFO
	.align		4
.L_29:
        /*0008*/ 	.byte	0x04, 0x17
        /*000a*/ 	.short	(.L_31 - .L_30)
.L_30:
        /*000c*/ 	.word	0x00000000
        /*0010*/ 	.short	0x0008
        /*0012*/ 	.short	0x002c
        /*0014*/ 	.byte	0x00, 0xf0, 0x11, 0x00


	//----- nvinfo : EIATTR_KPARAM_INFO
	.align		4
.L_31:
        /*0018*/ 	.byte	0x04, 0x17
        /*001a*/ 	.short	(.L_33 - .L_32)
.L_32:
        /*001c*/ 	.word	0x00000000
        /*0020*/ 	.short	0x0007
        /*0022*/ 	.short	0x0028
        /*0024*/ 	.byte	0x00, 0xf0, 0x11, 0x00


	//----- nvinfo : EIATTR_KPARAM_INFO
	.align		4
.L_33:
        /*0028*/ 	.byte	0x04, 0x17
        /*002a*/ 	.short	(.L_35 - .L_34)
.L_34:
        /*002c*/ 	.word	0x00000000
        /*0030*/ 	.short	0x0006
        /*0032*/ 	.short	0x0024
        /*0034*/ 	.byte	0x00, 0xf0, 0x11, 0x00


	//----- nvinfo : EIATTR_KPARAM_INFO
	.align		4
.L_35:
        /*0038*/ 	.byte	0x04, 0x17
        /*003a*/ 	.short	(.L_37 - .L_36)
.L_36:
        /*003c*/ 	.word	0x00000000
        /*0040*/ 	.short	0x0005
        /*0042*/ 	.short	0x0020
        /*0044*/ 	.byte	0x00, 0xf0, 0x11, 0x00


	//----- nvinfo : EIATTR_KPARAM_INFO
	.align		4
.L_37:
        /*0048*/ 	.byte	0x04, 0x17
        /*004a*/ 	.short	(.L_39 - .L_38)
.L_38:
        /*004c*/ 	.word	0x00000000
        /*0050*/ 	.short	0x0004
        /*0052*/ 	.short	0x001c
        /*0054*/ 	.byte	0x00, 0xf0, 0x11, 0x00


	//----- nvinfo : EIATTR_KPARAM_INFO
	.align		4
.L_39:
        /*0058*/ 	.byte	0x04, 0x17
        /*005a*/ 	.short	(.L_41 - .L_40)
.L_40:
        /*005c*/ 	.word	0x00000000
        /*0060*/ 	.short	0x0003
        /*0062*/ 	.short	0x0018
        /*0064*/ 	.byte	0x00, 0xf0, 0x11, 0x00


	//----- nvinfo : EIATTR_KPARAM_INFO
	.align		4
.L_41:
        /*0068*/ 	.byte	0x04, 0x17
        /*006a*/ 	.short	(.L_43 - .L_42)
.L_42:
        /*006c*/ 	.word	0x00000000
        /*0070*/ 	.short	0x0002
        /*0072*/ 	.short	0x0010
        /*0074*/ 	.byte	0x00, 0xf5, 0x21, 0x00


	//----- nvinfo : EIATTR_KPARAM_INFO
	.align		4
.L_43:
        /*0078*/ 	.byte	0x04, 0x17
        /*007a*/ 	.short	(.L_45 - .L_44)
.L_44:
        /*007c*/ 	.word	0x00000000
        /*0080*/ 	.short	0x0001
        /*0082*/ 	.short	0x0008
        /*0084*/ 	.byte	0x00, 0xf5, 0x21, 0x00


	//----- nvinfo : EIATTR_KPARAM_INFO
	.align		4
.L_45:
        /*0088*/ 	.byte	0x04, 0x17
        /*008a*/ 	.short	(.L_47 - .L_46)
.L_46:
        /*008c*/ 	.word	0x00000000
        /*0090*/ 	.short	0x0000
        /*0092*/ 	.short	0x0000
        /*0094*/ 	.byte	0x00, 0xf5, 0x21, 0x00


	//----- nvinfo : EIATTR_SPARSE_MMA_MASK
	.align		4
.L_47:
        /*0098*/ 	.byte	0x03, 0x50
        /*009a*/ 	.short	0x0000


	//----- nvinfo : EIATTR_MAXREG_COUNT
	.align		4
        /*009c*/ 	.byte	0x03, 0x1b
        /*009e*/ 	.short	0x00ff


	//----- nvinfo : EIATTR_NUM_BARRIERS
	.align		4
        /*00a0*/ 	.byte	0x02, 0x4c
        /*00a2*/ 	.byte	0x01
	.zero		1


	//----- nvinfo : EIATTR_MERCURY_ISA_VERSION
	.align		4
        /*00a4*/ 	.byte	0x03, 0x5f
        /*00a6*/ 	.short	0x0101


	//----- nvinfo : EIATTR_VRC_CTA_INIT_COUNT
	.align		4
        /*00a8*/ 	.byte	0x02, 0x4a
	.zero		1
	.zero		1


	//----- nvinfo : EIATTR_EXIT_INSTR_OFFSETS
	.align		4
        /*00ac*/ 	.byte	0x04, 0x1c
        /*00ae*/ 	.short	(.L_49 - .L_48)


	//   ....[0]....
.L_48:
        /*00b0*/ 	.word	0x000008e0


	//   ....[1]....
        /*00b4*/ 	.word	0x00000930


	//----- nvinfo : EIATTR_CBANK_PARAM_SIZE
	.align		4
.L_49:
        /*00b8*/ 	.byte	0x03, 0x19
        /*00ba*/ 	.short	0x0030


	//----- nvinfo : EIATTR_PARAM_CBANK
	.align		4
        /*00bc*/ 	.byte	0x04, 0x0a
        /*00be*/ 	.short	(.L_51 - .L_50)
	.align		4
.L_50:
        /*00c0*/ 	.word	index@(.nv.constant0._Z20matrixMultiplySharedPdS_S_iiiiii)
        /*00c4*/ 	.short	0x0380
        /*00c6*/ 	.short	0x0030


	//----- nvinfo : EIATTR_SW_WAR
	.align		4
.L_51:
        /*00c8*/ 	.byte	0x04, 0x36
        /*00ca*/ 	.short	(.L_53 - .L_52)
.L_52:
        /*00cc*/ 	.word	0x00000008
.L_53:


//--------------------- .nv.info._Z26matrixMultiplySharedForCovPdS_S_iiiiii --------------------------
	.section	.nv.info._Z26matrixMultiplySharedForCovPdS_S_iiiiii,"",@"SHT_CUDA_INFO"
	.sectionflags	@""
	.align	4


	//----- nvinfo : EIATTR_CUDA_API_VERSION
	.align		4
        /*0000*/ 	.byte	0x04, 0x37
        /*0002*/ 	.short	(.L_55 - .L_54)
.L_54:
        /*0004*/ 	.word	0x00000082


	//----- nvinfo : EIATTR_KPARAM_INFO
	.align		4
.L_55:
        /*0008*/ 	.byte	0x04, 0x17
        /*000a*/ 	.short	(.L_57 - .L_56)
.L_56:
        /*000c*/ 	.word	0x00000000
        /*0010*/ 	.short	0x0008
        /*0012*/ 	.short	0x002c
        /*0014*/ 	.byte	0x00, 0xf0, 0x11, 0x00


	//----- nvinfo : EIATTR_KPARAM_INFO
	.align		4
.L_57:
        /*0018*/ 	.byte	0x04, 0x17
        /*001a*/ 	.short	(.L_59 - .L_58)
.L_58:
        /*001c*/ 	.word	0x00000000
        /*0020*/ 	.short	0x0007
        /*0022*/ 	.short	0x0028
        /*0024*/ 	.byte	0x00, 0xf0, 0x11, 0x00


	//----- nvinfo : EIATTR_KPARAM_INFO
	.align		4
.L_59:
        /*0028*/ 	.byte	0x04, 0x17
        /*002a*/ 	.short	(.L_61 - .L_60)
.L_60:
        /*002c*/ 	.word	0x00000000
        /*0030*/ 	.short	0x0006
        /*0032*/ 	.short	0x0024
        /*0034*/ 	.byte	0x00, 0xf0, 0x11, 0x00


	//----- nvinfo : EIATTR_KPARAM_INFO
	.align		4
.L_61:
        /*0038*/ 	.byte	0x04, 0x17
        /*003a*/ 	.short	(.L_63 - .L_62)
.L_62:
        /*003c*/ 	.word	0x00000000
        /*0040*/ 	.short	0x0005
        /*0042*/ 	.short	0x0020
        /*0044*/ 	.byte	0x00, 0xf0, 0x11, 0x00


	//----- nvinfo : EIATTR_KPARAM_INFO
	.align		4
.L_63:
        /*0048*/ 	.byte	0x04, 0x17
        /*004a*/ 	.short	(.L_65 - .L_64)
.L_64:
        /*004c*/ 	.word	0x00000000
        /*0050*/ 	.short	0x0004
        /*0052*/ 	.short	0x001c
        /*0054*/ 	.byte	0x00, 0xf0, 0x11, 0x00


	//----- nvinfo : EIATTR_KPARAM_INFO
	.align		4
.L_65:
        /*0058*/ 	.byte	0x04, 0x17
        /*005a*/ 	.short	(.L_67 - .L_66)
.L_66:
        /*005c*/ 	.word	0x00000000
        /*0060*/ 	.short	0x0003
        /*0062*/ 	.short	0x0018
        /*0064*/ 	.byte	0x00, 0xf0, 0x11, 0x00


	//----- nvinfo : EIATTR_KPARAM_INFO
	.align		4
.L_67:
        /*0068*/ 	.byte	0x04, 0x17
        /*006a*/ 	.short	(.L_69 - .L_68)
.L_68:
        /*006c*/ 	.word	0x00000000
        /*0070*/ 	.short	0x0002
        /*0072*/ 	.short	0x0010
        /*0074*/ 	.byte	0x00, 0xf5, 0x21, 0x00


	//----- nvinfo : EIATTR_KPARAM_INFO
	.align		4
.L_69:
        /*0078*/ 	.byte	0x04, 0x17
        /*007a*/ 	.short	(.L_71 - .L_70)
.L_70:
        /*007c*/ 	.word	0x00000000
        /*0080*/ 	.short	0x0001
        /*0082*/ 	.short	0x0008
        /*0084*/ 	.byte	0x00, 0xf5, 0x21, 0x00


	//----- nvinfo : EIATTR_KPARAM_INFO
	.align		4
.L_71:
        /*0088*/ 	.byte	0x04, 0x17
        /*008a*/ 	.short	(.L_73 - .L_72)
.L_72:
        /*008c*/ 	.word	0x00000000
        /*0090*/ 	.short	0x0000
        /*0092*/ 	.short	0x0000
        /*0094*/ 	.byte	0x00, 0xf5, 0x21, 0x00


	//----- nvinfo : EIATTR_SPARSE_MMA_MASK
	.align		4
.L_73:
        /*0098*/ 	.byte	0x03, 0x50
        /*009a*/ 	.short	0x0000


	//----- nvinfo : EIATTR_MAXREG_COUNT
	.align		4
        /*009c*/ 	.byte	0x03, 0x1b
        /*009e*/ 	.short	0x00ff


	//----- nvinfo : EIATTR_NUM_BARRIERS
	.align		4
        /*00a0*/ 	.byte	0x02, 0x4c
        /*00a2*/ 	.byte	0x01
	.zero		1


	//----- nvinfo : EIATTR_MERCURY_ISA_VERSION
	.align		4
        /*00a4*/ 	.byte	0x03, 0x5f
        /*00a6*/ 	.short	0x0101


	//----- nvinfo : EIATTR_VRC_CTA_INIT_COUNT
	.align		4
        /*00a8*/ 	.byte	0x02, 0x4a
	.zero		1
	.zero		1


	//----- nvinfo : EIATTR_EXIT_INSTR_OFFSETS
	.align		4
        /*00ac*/ 	.byte	0x04, 0x1c
        /*00ae*/ 	.short	(.L_75 - .L_74)


	//   ....[0]....
.L_74:
        /*00b0*/ 	.word	0x000008e0


	//   ....[1]....
        /*00b4*/ 	.word	0x00000ad0


	//----- nvinfo : EIATTR_CRS_STACK_SIZE
	.align		4
.L_75:
        /*00b8*/ 	.byte	0x04, 0x1e
        /*00ba*/ 	.short	(.L_77 - .L_76)
.L_76:
        /*00bc*/ 	.word	0x00000000


	//----- nvinfo : EIATTR_CBANK_PARAM_SIZE
	.align		4
.L_77:
        /*00c0*/ 	.byte	0x03, 0x19
        /*00c2*/ 	.short	0x0030


	//----- nvinfo : EIATTR_PARAM_CBANK
	.align		4
        /*00c4*/ 	.byte	0x04, 0x0a
        /*00c6*/ 	.short	(.L_79 - .L_78)
	.align		4
.L_78:
        /*00c8*/ 	.word	index@(.nv.constant0._Z26matrixMultiplySharedForCovPdS_S_iiiiii)
        /*00cc*/ 	.short	0x0380
        /*00ce*/ 	.short	0x0030


	//----- nvinfo : EIATTR_SW_WAR
	.align		4
.L_79:
        /*00d0*/ 	.byte	0x04, 0x36
        /*00d2*/ 	.short	(.L_81 - .L_80)
.L_80:
        /*00d4*/ 	.word	0x00000008
.L_81:


//--------------------- .nv.info._Z13MatMeanKernel6MatrixS_ii --------------------------
	.section	.nv.info._Z13MatMeanKernel6MatrixS_ii,"",@"SHT_CUDA_INFO"
	.sectionflags	@""
	.align	4


	//----- nvinfo : EIATTR_CUDA_API_VERSION
	.align		4
        /*0000*/ 	.byte	0x04, 0x37
        /*0002*/ 	.short	(.L_83 - .L_82)
.L_82:
        /*0004*/ 	.word	0x00000082


	//----- nvinfo : EIATTR_KPARAM_INFO
	.align		4
.L_83:
        /*0008*/ 	.byte	0x04, 0x17
        /*000a*/ 	.short	(.L_85 - .L_84)
.L_84:
        /*000c*/ 	.word	0x00000000
        /*0010*/ 	.short	0x0003
        /*0012*/ 	.short	0x0034
        /*0014*/ 	.byte	0x00, 0xf0, 0x11, 0x00


	//----- nvinfo : EIATTR_KPARAM_INFO
	.align		4
.L_85:
        /*0018*/ 	.byte	0x04, 0x17
        /*001a*/ 	.short	(.L_87 - .L_86)
.L_86:
        /*001c*/ 	.word	0x00000000
        /*0020*/ 	.short	0x0002
        /*0022*/ 	.short	0x0030
        /*0024*/ 	.byte	0x00, 0xf0, 0x11, 0x00


	//----- nvinfo : EIATTR_KPARAM_INFO
	.align		4
.L_87:
        /*0028*/ 	.byte	0x04, 0x17
        /*002a*/ 	.short	(.L_89 - .L_88)
.L_88:
        /*002c*/ 	.word	0x00000000
        /*0030*/ 	.short	0x0001
        /*0032*/ 	.short	0x0018
        /*0034*/ 	.byte	0x00, 0xf0, 0x61, 0x00


	//----- nvinfo : EIATTR_KPARAM_INFO
	.align		4
.L_89:
        /*0038*/ 	.byte	0x04, 0x17
        /*003a*/ 	.short	(.L_91 - .L_90)
.L_90:
        /*003c*/ 	.word	0x00000000
        /*0040*/ 	.short	0x0000
        /*0042*/ 	.short	0x0000
        /*0044*/ 	.byte	0x00, 0xf0, 0x61, 0x00


	//----- nvinfo : EIATTR_SPARSE_MMA_MASK
	.align		4
.L_91:
        /*0048*/ 	.byte	0x03, 0x50
        /*004a*/ 	.short	0x0000


	//----- nvinfo : EIATTR_MAXREG_COUNT
	.align		4
        /*004c*/ 	.byte	0x03, 0x1b
        /*004e*/ 	.short	0x00ff


	//----- nvinfo : EIATTR_NUM_BARRIERS
	.align		4
        /*0050*/ 	.byte	0x02, 0x4c
        /*0052*/ 	.byte	0x01
	.zero		1


	//----- nvinfo : EIATTR_MERCURY_ISA_VERSION
	.align		4
        /*0054*/ 	.byte	0x03, 0x5f
        /*0056*/ 	.short	0x0101


	//----- nvinfo : EIATTR_VRC_CTA_INIT_COUNT
	.align		4
        /*0058*/ 	.byte	0x02, 0x4a
	.zero		1
	.zero		1


	//----- nvinfo : EIATTR_EXIT_INSTR_OFFSETS
	.align		4
        /*005c*/ 	.byte	0x04, 0x1c
        /*005e*/ 	.short	(.L_93 - .L_92)


	//   ....[0]....
.L_92:
        /*0060*/ 	.word	0x000017e0


	//----- nvinfo : EIATTR_CRS_STACK_SIZE
	.align		4
.L_93:
        /*0064*/ 	.byte	0x04, 0x1e
        /*0066*/ 	.short	(.L_95 - .L_94)
.L_94:
        /*0068*/ 	.word	0x00000000


	//----- nvinfo : EIATTR_CBANK_PARAM_SIZE
	.align		4
.L_95:
        /*006c*/ 	.byte	0x03, 0x19
        /*006e*/ 	.short	0x0038


	//----- nvinfo : EIATTR_PARAM_CBANK
	.align		4
        /*0070*/ 	.byte	0x04, 0x0a
        /*0072*/ 	.short	(.L_97 - .L_96)
	.align		4
.L_96:
        /*0074*/ 	.word	index@(.nv.constant0._Z13MatMeanKernel6MatrixS_ii)
        /*0078*/ 	.short	0x0380
        /*007a*/ 	.short	0x0038


	//----- nvinfo : EIATTR_SW_WAR
	.align		4
.L_97:
        /*007c*/ 	.byte	0x04, 0x36
        /*007e*/ 	.short	(.L_99 - .L_98)
.L_98:
        /*0080*/ 	.word	0x00000008
.L_99:


//--------------------- .nv.info._Z8MatTrans6MatrixS_ --------------------------
	.section	.nv.info._Z8MatTrans6MatrixS_,"",@"SHT_CUDA_INFO"
	.sectionflags	@""
	.align	4


	//----- nvinfo : EIATTR_CUDA_API_VERSION
	.align		4
        /*0000*/ 	.byte	0x04, 0x37
        /*0002*/ 	.short	(.L_101 - .L_100)
.L_100:
        /*0004*/ 	.word	0x00000082


	//----- nvinfo : EIATTR_KPARAM_INFO
	.align		4
.L_101:
        /*0008*/ 	.byte	0x04, 0x17
        /*000a*/ 	.short	(.L_103 - .L_102)
.L_102:
        /*000c*/ 	.word	0x00000000
        /*0010*/ 	.short	0x0001
        /*0012*/ 	.short	0x0018
        /*0014*/ 	.byte	0x00, 0xf0, 0x61, 0x00


	//----- nvinfo : EIATTR_KPARAM_INFO
	.align		4
.L_103:
        /*0018*/ 	.byte	0x04, 0x17
        /*001a*/ 	.short	(.L_105 - .L_104)
.L_104:
        /*001c*/ 	.word	0x00000000
        /*0020*/ 	.short	0x0000
        /*0022*/ 	.short	0x0000
        /*0024*/ 	.byte	0x00, 0xf0, 0x61, 0x00


	//----- nvinfo : EIATTR_SPARSE_MMA_MASK
	.align		4
.L_105:
        /*0028*/ 	.byte	0x03, 0x50
        /*002a*/ 	.short	0x0000


	//----- nvinfo : EIATTR_MAXREG_COUNT
	.align		4
        /*002c*/ 	.byte	0x03, 0x1b
        /*002e*/ 	.short	0x00ff


	//----- nvinfo : EIATTR_MERCURY_ISA_VERSION
	.align		4
        /*0030*/ 	.byte	0x03, 0x5f
        /*0032*/ 	.short	0x0101


	//----- nvinfo : EIATTR_VRC_CTA_INIT_COUNT
	.align		4
        /*0034*/ 	.byte	0x02, 0x4a
	.zero		1
	.zero		1


	//----- nvinfo : EIATTR_EXIT_INSTR_OFFSETS
	.align		4
        /*0038*/ 	.byte	0x04, 0x1c
        /*003a*/ 	.short	(.L_107 - .L_106)


	//   ....[0]....
.L_106:
        /*003c*/ 	.word	0x00000160


	//----- nvinfo : EIATTR_CBANK_PARAM_SIZE
	.align		4
.L_107:
        /*0040*/ 	.byte	0x03, 0x19
        /*0042*/ 	.short	0x0030


	//----- nvinfo : EIATTR_PARAM_CBANK
	.align		4
        /*0044*/ 	.byte	0x04, 0x0a
        /*0046*/ 	.short	(.L_109 - .L_108)
	.align		4
.L_108:
        /*0048*/ 	.word	index@(.nv.constant0._Z8MatTrans6MatrixS_)
        /*004c*/ 	.short	0x0380
        /*004e*/ 	.short	0x0030


	//----- nvinfo : EIATTR_SW_WAR
	.align		4
.L_109:
        /*0050*/ 	.byte	0x04, 0x36
        /*0052*/ 	.short	(.L_111 - .L_110)
.L_110:
        /*0054*/ 	.word	0x00000008
.L_111:


//--------------------- .nv.callgraph             --------------------------
	.section	.nv.callgraph,"",@"SHT_CUDA_CALLGRAPH"
	.align	4
	.sectionentsize	8
	.align		4
        /*0000*/ 	.word	0x00000000
	.align		4
        /*0004*/ 	.word	0xffffffff
	.align		4
        /*0008*/ 	.word	0x00000000
	.align		4
        /*000c*/ 	.word	0xfffffffe
	.align		4
        /*0010*/ 	.word	0x00000000
	.align		4
        /*0014*/ 	.word	0xfffffffd
	.align		4
        /*0018*/ 	.word	0x00000000
	.align		4
        /*001c*/ 	.word	0xfffffffc


//--------------------- .text._Z20matrixMultiplySharedPdS_S_iiiiii --------------------------
	.section	.text._Z20matrixMultiplySharedPdS_S_iiiiii,"ax",@progbits
	.align	128
        .global         _Z20matrixMultiplySharedPdS_S_iiiiii
        .type           _Z20matrixMultiplySharedPdS_S_iiiiii,@function
        .size           _Z20matrixMultiplySharedPdS_S_iiiiii,(.L_x_35 - _Z20matrixMultiplySharedPdS_S_iiiiii)
        .other          _Z20matrixMultiplySharedPdS_S_iiiiii,@"STO_CUDA_ENTRY STV_DEFAULT"
_Z20matrixMultiplySharedPdS_S_iiiiii:
.text._Z20matrixMultiplySharedPdS_S_iiiiii:
[----:B------:R-:W-:Y:S01]  /*0000*/  LDC R1, c[0x0][0x37c] ;  /* 0x0000df00ff017b82 */ /* 0x000fe20000000800 */
[----:B------:R-:W0:Y:S07]  /*0010*/  S2R R5, SR_TID.Y ;  /* 0x0000000000057919 */ /* 0x000e2e0000002200 */
[----:B------:R-:W1:Y:S01]  /*0020*/  S2UR UR6, SR_CgaCtaId ;  /* 0x00000000000679c3 */ /* 0x000e620000008800 */
[----:B------:R-:W-:Y:S01]  /*0030*/  UMOV UR4, 0x400 ;  /* 0x0000040000047882 */ /* 0x000fe20000000000 */
[----:B------:R-:W2:Y:S01]  /*0040*/  LDCU UR11, c[0x0][0x39c] ;  /* 0x00007380ff0b77ac */ /* 0x000ea20008000800 */
[----:B------:R-:W3:Y:S01]  /*0050*/  S2R R3, SR_TID.X ;  /* 0x0000000000037919 */ /* 0x000ee20000002100 */
[----:B------:R-:W-:Y:S01]  /*0060*/  CS2R R10, SRZ ;  /* 0x00000000000a7805 */ /* 0x000fe2000001ff00 */
[----:B------:R-:W-:Y:S01]  /*0070*/  UIADD3 UR5, UPT, UPT, UR4, 0x2000, URZ ;  /* 0x0000200004057890 */ /* 0x000fe2000fffe0ff */
[----:B------:R-:W4:Y:S01]  /*0080*/  S2R R19, SR_CTAID.Y ;  /* 0x0000000000137919 */ /* 0x000f220000002600 */
[----:B------:R-:W4:Y:S01]  /*0090*/  LDCU UR7, c[0x0][0x364] ;  /* 0x00006c80ff0777ac */ /* 0x000f220008000800 */
[----:B------:R-:W5:Y:S01]  /*00a0*/  S2R R20, SR_CTAID.X ;  /* 0x0000000000147919 */ /* 0x000f620000002500 */
[----:B------:R-:W5:Y:S01]  /*00b0*/  LDCU UR10, c[0x0][0x360] ;  /* 0x00006c00ff0a77ac */ /* 0x000f620008000800 */
[----:B------:R-:W0:Y:S01]  /*00c0*/  LDCU.64 UR8, c[0x0][0x358] ;  /* 0x00006b00ff0877ac */ /* 0x000e220008000a00 */
[----:B--2---:R-:W-:-:S02]  /*00d0*/  UISETP.GE.AND UP0, UPT, UR11, -0x1e, UPT ;  /* 0xffffffe20b00788c */ /* 0x004fc4000bf06270 */
[----:B-1----:R-:W-:Y:S02]  /*00e0*/  ULEA UR4, UR6, UR4, 0x18 ;  /* 0x0000000406047291 */ /* 0x002fe4000f8ec0ff */
[----:B------:R-:W-:-:S04]  /*00f0*/  ULEA UR5, UR6, UR5, 0x18 ;  /* 0x0000000506057291 */ /* 0x000fc8000f8ec0ff */
[C---:B0-----:R-:W-:Y:S02]  /*0100*/  LEA R18, R5.reuse, UR4, 0x8 ;  /* 0x0000000405127c11 */ /* 0x041fe4000f8e40ff */
[----:B------:R-:W-:-:S03]  /*0110*/  LEA R16, R5, UR5, 0x8 ;  /* 0x0000000505107c11 */ /* 0x000fc6000f8e40ff */
[C---:B---3--:R-:W-:Y:S02]  /*0120*/  IMAD R17, R3.reuse, 0x8, R18 ;  /* 0x0000000803117824 */ /* 0x048fe400078e0212 */
[----:B------:R-:W-:Y:S02]  /*0130*/  IMAD R16, R3, 0x8, R16 ;  /* 0x0000000803107824 */ /* 0x000fe400078e0210 */
[----:B----4-:R-:W-:Y:S01]  /*0140*/  IMAD R19, R19, UR7, R5 ;  /* 0x0000000713137c24 */ /* 0x010fe2000f8e0205 */
[----:B------:R0:W-:Y:S01]  /*0150*/  STS.64 [R17], RZ ;  /* 0x000000ff11007388 */ /* 0x0001e20000000a00 */
[----:B-----5:R-:W-:-:S03]  /*0160*/  IMAD R20, R20, UR10, R3 ;  /* 0x0000000a14147c24 */ /* 0x020fc6000f8e0203 */
[----:B------:R0:W-:Y:S01]  /*0170*/  STS.64 [R16], RZ ;  /* 0x000000ff10007388 */ /* 0x0001e20000000a00 */
[----:B------:R-:W-:Y:S05]  /*0180*/  BRA.U !UP0, `(.L_x_0) ;  /* 0x0000000508c87547 */ /* 0x000fea000b800000 */
[----:B------:R-:W1:Y:S01]  /*0190*/  LDC.64 R6, c[0x0][0x3a0] ;  /* 0x0000e800ff067b82 */ /* 0x000e620000000a00 */
[----:B------:R-:W2:Y:S01]  /*01a0*/  LDCU UR7, c[0x0][0x3a4] ;  /* 0x00007480ff0777ac */ /* 0x000ea20008000800 */
[----:B------:R-:W-:Y:S02]  /*01b0*/  LEA R2, R3, UR5, 0x3 ;  /* 0x0000000503027c11 */ /* 0x000fe4000f8e18ff */
[----:B------:R-:W-:Y:S01]  /*01c0*/  CS2R R10, SRZ ;  /* 0x00000000000a7805 */ /* 0x000fe2000001ff00 */
[----:B------:R-:W-:Y:S01]  /*01d0*/  IMAD R0, R19, UR11, R3 ;  /* 0x0000000b13007c24 */ /* 0x000fe2000f8e0203 */
[----:B------:R-:W-:Y:S01]  /*01e0*/  UIADD3 UR4, UPT, UPT, UR11, -0x1, URZ ;  /* 0xffffffff0b047890 */ /* 0x000fe2000fffe0ff */
[----:B------:R-:W3:Y:S03]  /*01f0*/  LDCU.64 UR12, c[0x0][0x398] ;  /* 0x00007300ff0c77ac */ /* 0x000ee60008000a00 */
[----:B------:R-:W-:-:S04]  /*0200*/  USHF.R.S32.HI UR6, URZ, 0x1f, UR4 ;  /* 0x0000001fff067899 */ /* 0x000fc80008011404 */
[----:B------:R-:W-:-:S04]  /*0210*/  ULEA.HI UR6, UR6, UR4, URZ, 0x5 ;  /* 0x0000000406067291 */ /* 0x000fc8000f8f28ff */
[----:B------:R-:W-:Y:S01]  /*0220*/  USHF.R.S32.HI UR6, URZ, 0x5, UR6 ;  /* 0x00000005ff067899 */ /* 0x000fe20008011406 */
[----:B--2---:R-:W-:-:S03]  /*0230*/  IMAD R4, R5, UR7, R20 ;  /* 0x0000000705047c24 */ /* 0x004fc6000f8e0214 */
[----:B------:R-:W-:-:S12]  /*0240*/  UIADD3 UR6, UPT, UPT, -UR6, URZ, URZ ;  /* 0x000000ff06067290 */ /* 0x000fd8000fffe1ff */
.L_x_1:
[----:B---3--:R-:W-:Y:S02]  /*0250*/  ISETP.GE.U32.AND P1, PT, R3, UR13, PT ;  /* 0x0000000d03007c0c */ /* 0x008fe4000bf26070 */
[----:B------:R-:W-:Y:S02]  /*0260*/  CS2R R26, SRZ ;  /* 0x00000000001a7805 */ /* 0x000fe4000001ff00 */
[----:B-1----:R-:W-:Y:S02]  /*0270*/  ISETP.GE.U32.AND P0, PT, R5, R6, PT ;  /* 0x000000060500720c */ /* 0x002fe40003f06070 */
[----:B------:R-:W-:Y:S02]  /*0280*/  CS2R R28, SRZ ;  /* 0x00000000001c7805 */ /* 0x000fe4000001ff00 */
[----:B------:R-:W-:Y:S02]  /*0290*/  ISETP.GE.OR P1, PT, R19, UR12, P1 ;  /* 0x0000000c13007c0c */ /* 0x000fe40008f26670 */
[----:B------:R-:W-:-:S11]  /*02a0*/  ISETP.GE.OR P0, PT, R20, R7, P0 ;  /* 0x000000071400720c */ /* 0x000fd60000706670 */
[----:B------:R-:W1:Y:S08]  /*02b0*/  @!P1 LDC.64 R12, c[0x0][0x380] ;  /* 0x0000e000ff0c9b82 */ /* 0x000e700000000a00 */
[----:B------:R-:W2:Y:S01]  /*02c0*/  @!P0 LDC.64 R8, c[0x0][0x388] ;  /* 0x0000e200ff088b82 */ /* 0x000ea20000000a00 */
[----:B-1----:R-:W-:-:S05]  /*02d0*/  @!P1 IMAD.WIDE.U32 R14, R0, 0x8, R12 ;  /* 0x00000008000e9825 */ /* 0x002fca00078e000c */
[----:B------:R-:W3:Y:S01]  /*02e0*/  @!P1 LDG.E.64 R26, desc[UR8][R14.64] ;  /* 0x000000080e1a9981 */ /* 0x000ee2000c1e1b00 */
[----:B--2---:R-:W-:-:S05]  /*02f0*/  @!P0 IMAD.WIDE.U32 R22, R4, 0x8, R8 ;  /* 0x0000000804168825 */ /* 0x004fca00078e0008 */
[----:B------:R-:W2:Y:S04]  /*0300*/  @!P0 LDG.E.64 R28, desc[UR8][R22.64] ;  /* 0x00000008161c8981 */ /* 0x000ea8000c1e1b00 */
[----:B---3--:R-:W-:Y:S04]  /*0310*/  STS.64 [R17], R26 ;  /* 0x0000001a11007388 */ /* 0x008fe80000000a00 */
[----:B--2---:R-:W-:Y:S01]  /*0320*/  STS.64 [R16], R28 ;  /* 0x0000001c10007388 */ /* 0x004fe20000000a00 */
[----:B------:R-:W-:Y:S06]  /*0330*/  BAR.SYNC.DEFER_BLOCKING 0x0 ;  /* 0x0000000000007b1d */ /* 0x000fec0000010000 */
[----:B------:R-:W-:Y:S04]  /*0340*/  LDS.64 R8, [R2] ;  /* 0x0000000002087984 */ /* 0x000fe80000000a00 */
[----:B------:R-:W1:Y:S04]  /*0350*/  LDS.128 R12, [R18] ;  /* 0x00000000120c7984 */ /* 0x000e680000000c00 */
[----:B------:R-:W2:Y:S04]  /*0360*/  LDS.64 R22, [R2+0x100] ;  /* 0x0001000002167984 */ /* 0x000ea80000000a00 */
[----:B------:R-:W-:Y:S04]  /*0370*/  LDS.64 R24, [R2+0x200] ;  /* 0x0002000002187984 */ /* 0x000fe80000000a00 */
[----:B------:R-:W-:Y:S01]  /*0380*/  LDS.64 R26, [R2+0x400] ;  /* 0x00040000021a7984 */ /* 0x000fe20000000a00 */
[----:B-1----:R-:W-:-:S03]  /*0390*/  DFMA R12, R12, R8, R10 ;  /* 0x000000080c0c722b */ /* 0x002fc6000000000a */
[----:B------:R-:W1:Y:S05]  /*03a0*/  LDS.128 R8, [R18+0x10] ;  /* 0x0000100012087984 */ /* 0x000e6a0000000c00 */
[----:B--2---:R-:W-:Y:S01]  /*03b0*/  DFMA R14, R22, R14, R12 ;  /* 0x0000000e160e722b */ /* 0x004fe2000000000c */
[----:B------:R-:W2:Y:S07]  /*03c0*/  LDS.64 R22, [R2+0x300] ;  /* 0x0003000002167984 */ /* 0x000eae0000000a00 */
[----:B-1----:R-:W-:-:S02]  /*03d0*/  DFMA R8, R8, R24, R14 ;  /* 0x000000180808722b */ /* 0x002fc4000000000e */
[----:B------:R-:W1:Y:S04]  /*03e0*/  LDS.128 R12, [R18+0x20] ;  /* 0x00002000120c7984 */ /* 0x000e680000000c00 */
[----:B------:R-:W-:Y:S02]  /*03f0*/  LDS.64 R24, [R2+0x600] ;  /* 0x0006000002187984 */ /* 0x000fe40000000a00 */
[----:B--2---:R-:W-:Y:S02]  /*0400*/  DFMA R10, R22, R10, R8 ;  /* 0x0000000a160a722b */ /* 0x004fe40000000008 */
[----:B------:R-:W2:Y:S06]  /*0410*/  LDS.64 R22, [R2+0x500] ;  /* 0x0005000002167984 */ /* 0x000eac0000000a00 */
        /* <DEDUP_REMOVED lines=57> */
[----:B------:R-:W3:Y:S02]  /*07b0*/  LDS.64 R24, [R2+0x1d00] ;  /* 0x001d000002187984 */ /* 0x000ee40000000a00 */
[----:B--2---:R-:W-:Y:S02]  /*07c0*/  DFMA R10, R22, R10, R8 ;  /* 0x0000000a160a722b */ /* 0x004fe40000000008 */
[----:B------:R-:W-:Y:S06]  /*07d0*/  LDS.64 R22, [R2+0x1e00] ;  /* 0x001e000002167984 */ /* 0x000fec0000000a00 */
[----:B-1----:R-:W-:-:S02]  /*07e0*/  DFMA R26, R12, R26, R10 ;  /* 0x0000001a0c1a722b */ /* 0x002fc4000000000a */
[----:B------:R-:W1:Y:S04]  /*07f0*/  LDS.128 R8, [R18+0xf0] ;  /* 0x0000f00012087984 */ /* 0x000e680000000c00 */
[----:B------:R-:W2:Y:S02]  /*0800*/  LDS.64 R12, [R2+0x1f00] ;  /* 0x001f0000020c7984 */ /* 0x000ea40000000a00 */
[----:B---3--:R-:W-:Y:S01]  /*0810*/  DFMA R14, R24, R14, R26 ;  /* 0x0000000e180e722b */ /* 0x008fe2000000001a */
[----:B------:R-:W-:-:S04]  /*0820*/  UIADD3 UR6, UPT, UPT, UR6, 0x1, URZ ;  /* 0x0000000106067890 */ /* 0x000fc8000fffe0ff */
[----:B------:R-:W-:Y:S01]  /*0830*/  UISETP.NE.AND UP0, UPT, UR6, 0x1, UPT ;  /* 0x000000010600788c */ /* 0x000fe2000bf05270 */
[----:B------:R-:W-:Y:S01]  /*0840*/  VIADD R5, R5, 0x20 ;  /* 0x0000002005057836 */ /* 0x000fe20000000000 */
[----:B------:R-:W-:Y:S01]  /*0850*/  IADD3 R3, PT, PT, R3, 0x20, RZ ;  /* 0x0000002003037810 */ /* 0x000fe20007ffe0ff */
[----:B------:R-:W-:Y:S01]  /*0860*/  VIADD R0, R0, 0x20 ;  /* 0x0000002000007836 */ /* 0x000fe20000000000 */
[----:B------:R-:W-:Y:S01]  /*0870*/  LEA R4, R7, R4, 0x5 ;  /* 0x0000000407047211 */ /* 0x000fe200078e28ff */
[----:B-1----:R-:W-:-:S08]  /*0880*/  DFMA R8, R8, R22, R14 ;  /* 0x000000160808722b */ /* 0x002fd0000000000e */
[----:B--2---:R-:W-:Y:S01]  /*0890*/  DFMA R10, R12, R10, R8 ;  /* 0x0000000a0c0a722b */ /* 0x004fe20000000008 */
[----:B------:R-:W-:Y:S10]  /*08a0*/  BRA.U UP0, `(.L_x_1) ;  /* 0xfffffff900687547 */ /* 0x000ff4000b83ffff */
.L_x_0:
[----:B------:R-:W1:Y:S02]  /*08b0*/  LDCU.64 UR4, c[0x0][0x3a8] ;  /* 0x00007500ff0477ac */ /* 0x000e640008000a00 */
[----:B-1----:R-:W-:-:S04]  /*08c0*/  ISETP.GE.AND P0, PT, R20, UR5, PT ;  /* 0x0000000514007c0c */ /* 0x002fc8000bf06270 */
[----:B------:R-:W-:-:S13]  /*08d0*/  ISETP.GE.OR P0, PT, R19, UR4, P0 ;  /* 0x0000000413007c0c */ /* 0x000fda0008706670 */
[----:B------:R-:W-:Y:S05]  /*08e0*/  @P0 EXIT ;  /* 0x000000000000094d */ /* 0x000fea0003800000 */
[----:B------:R-:W1:Y:S01]  /*08f0*/  LDC.64 R2, c[0x0][0x390] ;  /* 0x0000e400ff027b82 */ /* 0x000e620000000a00 */
[----:B------:R-:W-:-:S04]  /*0900*/  IMAD R19, R19, UR5, R20 ;  /* 0x0000000513137c24 */ /* 0x000fc8000f8e0214 */
[----:B-1----:R-:W-:-:S05]  /*0910*/  IMAD.WIDE R2, R19, 0x8, R2 ;  /* 0x0000000813027825 */ /* 0x002fca00078e0202 */
[----:B------:R-:W-:Y:S01]  /*0920*/  STG.E.64 desc[UR8][R2.64], R10 ;  /* 0x0000000a02007986 */ /* 0x000fe2000c101b08 */
[----:B------:R-:W-:Y:S05]  /*0930*/  EXIT ;  /* 0x000000000000794d */ /* 0x000fea0003800000 */
.L_x_2:
[----:B------:R-:W-:-:S00]  /*0940*/  BRA `(.L_x_2) ;  /* 0xfffffffc00fc7947 */ /* 0x000fc0000383ffff */
[----:B------:R-:W-:-:S00]  /*0950*/  NOP ;  /* 0x0000000000007918 */ /* 0x000fc00000000000 */
        /* <DEDUP_REMOVED lines=10> */
.L_x_35:


//--------------------- .text._Z26matrixMultiplySharedForCovPdS_S_iiiiii --------------------------
	.section	.text._Z26matrixMultiplySharedForCovPdS_S_iiiiii,"ax",@progbits
	.align	128
        .global         _Z26matrixMultiplySharedForCovPdS_S_iiiiii
        .type           _Z26matrixMultiplySharedForCovPdS_S_iiiiii,@function
        .size           _Z26matrixMultiplySharedForCovPdS_S_iiiiii,(.L_x_33 - _Z26matrixMultiplySharedForCovPdS_S_iiiiii)
        .other          _Z26matrixMultiplySharedForCovPdS_S_iiiiii,@"STO_CUDA_ENTRY STV_DEFAULT"
_Z26matrixMultiplySharedForCovPdS_S_iiiiii:
.text._Z26matrixMultiplySharedForCovPdS_S_iiiiii:
        /* <DEDUP_REMOVED lines=37> */
.L_x_4:
        /* <DEDUP_REMOVED lines=95> */
[----:B------:R-:W-:Y:S02]  /*0840*/  VIADD R5, R5, 0x20 ;  /* 0x0000002005057836 */ /* 0x000fe40000000000 */
[----:B------:R-:W-:Y:S02]  /*0850*/  VIADD R3, R3, 0x20 ;  /* 0x0000002003037836 */ /* 0x000fe40000000000 */
[----:B------:R-:W-:Y:S02]  /*0860*/  VIADD R0, R0, 0x20 ;  /* 0x0000002000007836 */ /* 0x000fe40000000000 */
[----:B------:R-:W-:Y:S01]  /*0870*/  IMAD R4, R7, 0x20, R4 ;  /* 0x0000002007047824 */ /* 0x000fe200078e0204 */
[----:B-1----:R-:W-:-:S08]  /*0880*/  DFMA R8, R8, R22, R14 ;  /* 0x000000160808722b */ /* 0x002fd0000000000e */
[----:B--2---:R-:W-:Y:S01]  /*0890*/  DFMA R10, R12, R10, R8 ;  /* 0x0000000a0c0a722b */ /* 0x004fe20000000008 */
[----:B------:R-:W-:Y:S10]  /*08a0*/  BRA.U UP0, `(.L_x_4) ;  /* 0xfffffff900687547 */ /* 0x000ff4000b83ffff */
.L_x_3:
[----:B------:R-:W1:Y:S02]  /*08b0*/  LDCU.64 UR4, c[0x0][0x3a8] ;  /* 0x00007500ff0477ac */ /* 0x000e640008000a00 */
[----:B-1----:R-:W-:-:S04]  /*08c0*/  ISETP.GE.AND P0, PT, R20, UR5, PT ;  /* 0x0000000514007c0c */ /* 0x002fc8000bf06270 */
[----:B------:R-:W-:-:S13]  /*08d0*/  ISETP.GE.OR P0, PT, R19, UR4, P0 ;  /* 0x0000000413007c0c */ /* 0x000fda0008706670 */
[----:B------:R-:W-:Y:S05]  /*08e0*/  @P0 EXIT ;  /* 0x000000000000094d */ /* 0x000fea0003800000 */
[----:B------:R-:W1:Y:S01]  /*08f0*/  LDCU UR4, c[0x0][0x398] ;  /* 0x00007300ff0477ac */ /* 0x000e620008000800 */
[----:B------:R-:W-:Y:S01]  /*0900*/  IMAD.MOV.U32 R2, RZ, RZ, 0x1 ;  /* 0x00000001ff027424 */ /* 0x000fe200078e00ff */
[----:B------:R-:W-:Y:S01]  /*0910*/  FSETP.GEU.AND P1, PT, |R11|, 6.5827683646048100446e-37, PT ;  /* 0x036000000b00780b */ /* 0x000fe20003f2e200 */
[----:B------:R-:W-:Y:S01]  /*0920*/  BSSY.RECONVERGENT B0, `(.L_x_5) ;  /* 0x0000015000007945 */ /* 0x000fe20003800200 */
[----:B-1----:R-:W-:-:S09]  /*0930*/  UIADD3 UR4, UPT, UPT, UR4, -0x1, URZ ;  /* 0xffffffff04047890 */ /* 0x002fd2000fffe0ff */
[----:B------:R-:W1:Y:S08]  /*0940*/  I2F.F64 R6, UR4 ;  /* 0x0000000400067d12 */ /* 0x000e700008201c00 */
[----:B-1----:R-:W1:Y:S02]  /*0950*/  MUFU.RCP64H R3, R7 ;  /* 0x0000000700037308 */ /* 0x002e640000001800 */
[----:B-1----:R-:W-:-:S08]  /*0960*/  DFMA R4, -R6, R2, 1 ;  /* 0x3ff000000604742b */ /* 0x002fd00000000102 */
[----:B------:R-:W-:-:S08]  /*0970*/  DFMA R4, R4, R4, R4 ;  /* 0x000000040404722b */ /* 0x000fd00000000004 */
[----:B------:R-:W-:-:S08]  /*0980*/  DFMA R4, R2, R4, R2 ;  /* 0x000000040204722b */ /* 0x000fd00000000002 */
[----:B------:R-:W-:-:S08]  /*0990*/  DFMA R2, -R6, R4, 1 ;  /* 0x3ff000000602742b */ /* 0x000fd00000000104 */
[----:B------:R-:W-:-:S08]  /*09a0*/  DFMA R2, R4, R2, R4 ;  /* 0x000000020402722b */ /* 0x000fd00000000004 */
[----:B------:R-:W-:-:S08]  /*09b0*/  DMUL R4, R2, R10 ;  /* 0x0000000a02047228 */ /* 0x000fd00000000000 */
[----:B------:R-:W-:-:S08]  /*09c0*/  DFMA R8, -R6, R4, R10 ;  /* 0x000000040608722b */ /* 0x000fd0000000010a */
[----:B------:R-:W-:-:S10]  /*09d0*/  DFMA R2, R2, R8, R4 ;  /* 0x000000080202722b */ /* 0x000fd40000000004 */
[----:B------:R-:W-:-:S05]  /*09e0*/  FFMA R0, RZ, R7, R3 ;  /* 0x00000007ff007223 */ /* 0x000fca0000000003 */
[----:B------:R-:W-:-:S13]  /*09f0*/  FSETP.GT.AND P0, PT, |R0|, 1.469367938527859385e-39, PT ;  /* 0x001000000000780b */ /* 0x000fda0003f04200 */
[----:B------:R-:W-:Y:S05]  /*0a00*/  @P0 BRA P1, `(.L_x_6) ;  /* 0x0000000000180947 */ /* 0x000fea0000800000 */
[----:B------:R-:W-:Y:S01]  /*0a10*/  IMAD.MOV.U32 R4, RZ, RZ, R10 ;  /* 0x000000ffff047224 */ /* 0x000fe200078e000a */
[----:B------:R-:W-:Y:S01]  /*0a20*/  MOV R0, 0xa50 ;  /* 0x00000a5000007802 */ /* 0x000fe20000000f00 */
[----:B------:R-:W-:-:S07]  /*0a30*/  IMAD.MOV.U32 R5, RZ, RZ, R11 ;  /* 0x000000ffff057224 */ /* 0x000fce00078e000b */
[----:B0-----:R-:W-:Y:S05]  /*0a40*/  CALL.REL.NOINC `($__internal_0_$__cuda_sm20_div_rn_f64_full) ;  /* 0x0000000000247944 */ /* 0x001fea0003c00000 */
[----:B------:R-:W-:Y:S02]  /*0a50*/  IMAD.MOV.U32 R2, RZ, RZ, R10 ;  /* 0x000000ffff027224 */ /* 0x000fe400078e000a */
[----:B------:R-:W-:-:S07]  /*0a60*/  IMAD.MOV.U32 R3, RZ, RZ, R11 ;  /* 0x000000ffff037224 */ /* 0x000fce00078e000b */
.L_x_6:
[----:B------:R-:W-:Y:S05]  /*0a70*/  BSYNC.RECONVERGENT B0 ;  /* 0x0000000000007941 */ /* 0x000fea0003800200 */
.L_x_5:
[----:B------:R-:W1:Y:S01]  /*0a80*/  LDC.64 R4, c[0x0][0x390] ;  /* 0x0000e400ff047b82 */ /* 0x000e620000000a00 */
[----:B------:R-:W2:Y:S02]  /*0a90*/  LDCU UR4, c[0x0][0x3ac] ;  /* 0x00007580ff0477ac */ /* 0x000ea40008000800 */
[----:B--2---:R-:W-:-:S04]  /*0aa0*/  IMAD R19, R19, UR4, R20 ;  /* 0x0000000413137c24 */ /* 0x004fc8000f8e0214 */
[----:B-1----:R-:W-:-:S05]  /*0ab0*/  IMAD.WIDE R4, R19, 0x8, R4 ;  /* 0x0000000813047825 */ /* 0x002fca00078e0204 */
[----:B------:R-:W-:Y:S01]  /*0ac0*/  STG.E.64 desc[UR8][R4.64], R2 ;  /* 0x0000000204007986 */ /* 0x000fe2000c101b08 */
[----:B------:R-:W-:Y:S05]  /*0ad0*/  EXIT ;  /* 0x000000000000794d */ /* 0x000fea0003800000 */
        .weak           $__internal_0_$__cuda_sm20_div_rn_f64_full
        .type           $__internal_0_$__cuda_sm20_div_rn_f64_full,@function
        .size           $__internal_0_$__cuda_sm20_div_rn_f64_full,(.L_x_33 - $__internal_0_$__cuda_sm20_div_rn_f64_full)
$__internal_0_$__cuda_sm20_div_rn_f64_full:
[C---:B------:R-:W-:Y:S01]  /*0ae0*/  FSETP.GEU.AND P0, PT, |R7|.reuse, 1.469367938527859385e-39, PT ;  /* 0x001000000700780b */ /* 0x040fe20003f0e200 */
[--C-:B------:R-:W-:Y:S01]  /*0af0*/  IMAD.MOV.U32 R8, RZ, RZ, R6.reuse ;  /* 0x000000ffff087224 */ /* 0x100fe200078e0006 */
[----:B------:R-:W-:Y:S01]  /*0b00*/  LOP3.LUT R2, R7, 0x800fffff, RZ, 0xc0, !PT ;  /* 0x800fffff07027812 */ /* 0x000fe200078ec0ff */
[----:B------:R-:W-:Y:S01]  /*0b10*/  IMAD.MOV.U32 R9, RZ, RZ, R7 ;  /* 0x000000ffff097224 */ /* 0x000fe200078e0007 */
[C---:B------:R-:W-:Y:S01]  /*0b20*/  FSETP.GEU.AND P2, PT, |R5|.reuse, 1.469367938527859385e-39, PT ;  /* 0x001000000500780b */ /* 0x040fe20003f4e200 */
[----:B------:R-:W-:Y:S01]  /*0b30*/  IMAD.MOV.U32 R14, RZ, RZ, 0x1 ;  /* 0x00000001ff0e7424 */ /* 0x000fe200078e00ff */
[----:B------:R-:W-:Y:S01]  /*0b40*/  LOP3.LUT R3, R2, 0x3ff00000, RZ, 0xfc, !PT ;  /* 0x3ff0000002037812 */ /* 0x000fe200078efcff */
[----:B------:R-:W-:Y:S01]  /*0b50*/  IMAD.MOV.U32 R2, RZ, RZ, R6 ;  /* 0x000000ffff027224 */ /* 0x000fe200078e0006 */
[----:B------:R-:W-:Y:S01]  /*0b60*/  LOP3.LUT R10, R5, 0x7ff00000, RZ, 0xc0, !PT ;  /* 0x7ff00000050a7812 */ /* 0x000fe200078ec0ff */
[----:B------:R-:W-:Y:S01]  /*0b70*/  IMAD.MOV.U32 R6, RZ, RZ, R4 ;  /* 0x000000ffff067224 */ /* 0x000fe200078e0004 */
[----:B------:R-:W-:Y:S03]  /*0b80*/  BSSY.RECONVERGENT B1, `(.L_x_7) ;  /* 0x0000050000017945 */ /* 0x000fe60003800200 */
[----:B------:R-:W-:Y:S01]  /*0b90*/  @!P0 DMUL R2, R8, 8.98846567431157953865e+307 ;  /* 0x7fe0000008028828 */ /* 0x000fe20000000000 */
[----:B------:R-:W-:-:S03]  /*0ba0*/  IMAD.MOV.U32 R21, RZ, RZ, R10 ;  /* 0x000000ffff157224 */ /* 0x000fc600078e000a */
[----:B------:R-:W-:Y:S02]  /*0bb0*/  @!P2 LOP3.LUT R11, R9, 0x7ff00000, RZ, 0xc0, !PT ;  /* 0x7ff00000090ba812 */ /* 0x000fe400078ec0ff */
[----:B------:R-:W0:Y:S02]  /*0bc0*/  MUFU.RCP64H R15, R3 ;  /* 0x00000003000f7308 */ /* 0x000e240000001800 */
[----:B------:R-:W-:Y:S01]  /*0bd0*/  @!P2 ISETP.GE.U32.AND P3, PT, R10, R11, PT ;  /* 0x0000000b0a00a20c */ /* 0x000fe20003f66070 */
[----:B------:R-:W-:Y:S01]  /*0be0*/  IMAD.MOV.U32 R11, RZ, RZ, 0x1ca00000 ;  /* 0x1ca00000ff0b7424 */ /* 0x000fe200078e00ff */
[----:B0-----:R-:W-:-:S08]  /*0bf0*/  DFMA R12, R14, -R2, 1 ;  /* 0x3ff000000e0c742b */ /* 0x001fd00000000802 */
[----:B------:R-:W-:Y:S01]  /*0c00*/  DFMA R16, R12, R12, R12 ;  /* 0x0000000c0c10722b */ /* 0x000fe2000000000c */
[----:B------:R-:W-:-:S04]  /*0c10*/  LOP3.LUT R13, R7, 0x7ff00000, RZ, 0xc0, !PT ;  /* 0x7ff00000070d7812 */ /* 0x000fc800078ec0ff */
[----:B------:R-:W-:Y:S01]  /*0c20*/  ISETP.GE.U32.AND P1, PT, R10, R13, PT ;  /* 0x0000000d0a00720c */ /* 0x000fe20003f26070 */
[----:B------:R-:W-:Y:S02]  /*0c30*/  IMAD.MOV.U32 R18, RZ, RZ, R13 ;  /* 0x000000ffff127224 */ /* 0x000fe400078e000d */
[----:B------:R-:W-:Y:S01]  /*0c40*/  DFMA R14, R14, R16, R14 ;  /* 0x000000100e0e722b */ /* 0x000fe2000000000e */
[----:B------:R-:W-:Y:S01]  /*0c50*/  @!P0 LOP3.LUT R18, R3, 0x7ff00000, RZ, 0xc0, !PT ;  /* 0x7ff0000003128812 */ /* 0x000fe200078ec0ff */
[----:B------:R-:W-:Y:S01]  /*0c60*/  @!P2 IMAD.MOV.U32 R16, RZ, RZ, RZ ;  /* 0x000000ffff10a224 */ /* 0x000fe200078e00ff */
[C---:B------:R-:W-:Y:S02]  /*0c70*/  @!P2 SEL R17, R11.reuse, 0x63400000, !P3 ;  /* 0x634000000b11a807 */ /* 0x040fe40005800000 */
[----:B------:R-:W-:Y:S02]  /*0c80*/  SEL R7, R11, 0x63400000, !P1 ;  /* 0x634000000b077807 */ /* 0x000fe40004800000 */
[--C-:B------:R-:W-:Y:S01]  /*0c90*/  @!P2 LOP3.LUT R17, R17, 0x80000000, R5.reuse, 0xf8, !PT ;  /* 0x800000001111a812 */ /* 0x100fe200078ef805 */
[----:B------:R-:W-:Y:S01]  /*0ca0*/  DFMA R22, R14, -R2, 1 ;  /* 0x3ff000000e16742b */ /* 0x000fe20000000802 */
[----:B------:R-:W-:-:S02]  /*0cb0*/  LOP3.LUT R7, R7, 0x800fffff, R5, 0xf8, !PT ;  /* 0x800fffff07077812 */ /* 0x000fc400078ef805 */
[----:B------:R-:W-:-:S05]  /*0cc0*/  @!P2 LOP3.LUT R17, R17, 0x100000, RZ, 0xfc, !PT ;  /* 0x001000001111a812 */ /* 0x000fca00078efcff */
[----:B------:R-:W-:Y:S02]  /*0cd0*/  DFMA R14, R14, R22, R14 ;  /* 0x000000160e0e722b */ /* 0x000fe4000000000e */
[----:B------:R-:W-:Y:S01]  /*0ce0*/  @!P2 DFMA R6, R6, 2, -R16 ;  /* 0x400000000606a82b */ /* 0x000fe20000000810 */
[----:B------:R-:W-:-:S07]  /*0cf0*/  VIADD R23, R18, 0xffffffff ;  /* 0xffffffff12177836 */ /* 0x000fce0000000000 */
[----:B------:R-:W-:Y:S02]  /*0d00*/  DMUL R16, R14, R6 ;  /* 0x000000060e107228 */ /* 0x000fe40000000000 */
[----:B------:R-:W-:-:S05]  /*0d10*/  @!P2 LOP3.LUT R21, R7, 0x7ff00000, RZ, 0xc0, !PT ;  /* 0x7ff000000715a812 */ /* 0x000fca00078ec0ff */
[----:B------:R-:W-:Y:S01]  /*0d20*/  VIADD R22, R21, 0xffffffff ;  /* 0xffffffff15167836 */ /* 0x000fe20000000000 */
[----:B------:R-:W-:-:S04]  /*0d30*/  DFMA R12, R16, -R2, R6 ;  /* 0x80000002100c722b */ /* 0x000fc80000000006 */
[----:B------:R-:W-:-:S04]  /*0d40*/  ISETP.GT.U32.AND P0, PT, R22, 0x7feffffe, PT ;  /* 0x7feffffe1600780c */ /* 0x000fc80003f04070 */
[----:B------:R-:W-:Y:S01]  /*0d50*/  ISETP.GT.U32.OR P0, PT, R23, 0x7feffffe, P0 ;  /* 0x7feffffe1700780c */ /* 0x000fe20000704470 */
[----:B------:R-:W-:-:S12]  /*0d60*/  DFMA R12, R14, R12, R16 ;  /* 0x0000000c0e0c722b */ /* 0x000fd80000000010 */
[----:B------:R-:W-:Y:S05]  /*0d70*/  @P0 BRA `(.L_x_8) ;  /* 0x00000000006c0947 */ /* 0x000fea0003800000 */
[----:B------:R-:W-:-:S04]  /*0d80*/  LOP3.LUT R5, R9, 0x7ff00000, RZ, 0xc0, !PT ;  /* 0x7ff0000009057812 */ /* 0x000fc800078ec0ff */
[CC--:B------:R-:W-:Y:S02]  /*0d90*/  VIADDMNMX R4, R10.reuse, -R5.reuse, 0xb9600000, !PT ;  /* 0xb96000000a047446 */ /* 0x0c0fe40007800905 */
[----:B------:R-:W-:Y:S02]  /*0da0*/  ISETP.GE.U32.AND P0, PT, R10, R5, PT ;  /* 0x000000050a00720c */ /* 0x000fe40003f06070 */
[----:B------:R-:W-:Y:S02]  /*0db0*/  VIMNMX R4, PT, PT, R4, 0x46a00000, PT ;  /* 0x46a0000004047848 */ /* 0x000fe40003fe0100 */
[----:B------:R-:W-:-:S05]  /*0dc0*/  SEL R11, R11, 0x63400000, !P0 ;  /* 0x634000000b0b7807 */ /* 0x000fca0004000000 */
[----:B------:R-:W-:Y:S02]  /*0dd0*/  IMAD.IADD R14, R4, 0x1, -R11 ;  /* 0x00000001040e7824 */ /* 0x000fe400078e0a0b */
[----:B------:R-:W-:Y:S02]  /*0de0*/  IMAD.MOV.U32 R4, RZ, RZ, RZ ;  /* 0x000000ffff047224 */ /* 0x000fe400078e00ff */
[----:B------:R-:W-:-:S06]  /*0df0*/  VIADD R5, R14, 0x7fe00000 ;  /* 0x7fe000000e057836 */ /* 0x000fcc0000000000 */
[----:B------:R-:W-:-:S10]  /*0e00*/  DMUL R10, R12, R4 ;  /* 0x000000040c0a7228 */ /* 0x000fd40000000000 */
[----:B------:R-:W-:-:S13]  /*0e10*/  FSETP.GTU.AND P0, PT, |R11|, 1.469367938527859385e-39, PT ;  /* 0x001000000b00780b */ /* 0x000fda0003f0c200 */
[----:B------:R-:W-:Y:S05]  /*0e20*/  @P0 BRA `(.L_x_9) ;  /* 0x0000000000940947 */ /* 0x000fea0003800000 */
[----:B------:R-:W-:Y:S01]  /*0e30*/  DFMA R2, R12, -R2, R6 ;  /* 0x800000020c02722b */ /* 0x000fe20000000006 */
[----:B------:R-:W-:-:S09]  /*0e40*/  IMAD.MOV.U32 R4, RZ, RZ, RZ ;  /* 0x000000ffff047224 */ /* 0x000fd200078e00ff */
[C---:B------:R-:W-:Y:S02]  /*0e50*/  FSETP.NEU.AND P0, PT, R3.reuse, RZ, PT ;  /* 0x000000ff0300720b */ /* 0x040fe40003f0d000 */
[----:B------:R-:W-:-:S04]  /*0e60*/  LOP3.LUT R9, R3, 0x80000000, R9, 0x48, !PT ;  /* 0x8000000003097812 */ /* 0x000fc800078e4809 */
[----:B------:R-:W-:-:S07]  /*0e70*/  LOP3.LUT R5, R9, R5, RZ, 0xfc, !PT ;  /* 0x0000000509057212 */ /* 0x000fce00078efcff */
[----:B------:R-:W-:Y:S05]  /*0e80*/  @!P0 BRA `(.L_x_9) ;  /* 0x00000000007c8947 */ /* 0x000fea0003800000 */
[----:B------:R-:W-:Y:S01]  /*0e90*/  IMAD.MOV R3, RZ, RZ, -R14 ;  /* 0x000000ffff037224 */ /* 0x000fe200078e0a0e */
[----:B------:R-:W-:Y:S01]  /*0ea0*/  DMUL.RP R4, R12, R4 ;  /* 0x000000040c047228 */ /* 0x000fe20000008000 */
[----:B------:R-:W-:-:S06]  /*0eb0*/  IMAD.MOV.U32 R2, RZ, RZ, RZ ;  /* 0x000000ffff027224 */ /* 0x000fcc00078e00ff */
[----:B------:R-:W-:-:S03]  /*0ec0*/  DFMA R2, R10, -R2, R12 ;  /* 0x800000020a02722b */ /* 0x000fc6000000000c */
[----:B------:R-:W-:-:S03]  /*0ed0*/  LOP3.LUT R9, R5, R9, RZ, 0x3c, !PT ;  /* 0x0000000905097212 */ /* 0x000fc600078e3cff */
[----:B------:R-:W-:-:S04]  /*0ee0*/  IADD3 R2, PT, PT, -R14, -0x43300000, RZ ;  /* 0xbcd000000e027810 */ /* 0x000fc80007ffe1ff */
[----:B------:R-:W-:-:S04]  /*0ef0*/  FSETP.NEU.AND P0, PT, |R3|, R2, PT ;  /* 0x000000020300720b */ /* 0x000fc80003f0d200 */
[----:B------:R-:W-:Y:S02]  /*0f00*/  FSEL R10, R4, R10, !P0 ;  /* 0x0000000a040a7208 */ /* 0x000fe40004000000 */
[----:B------:R-:W-:Y:S01]  /*0f10*/  FSEL R11, R9, R11, !P0 ;  /* 0x0000000b090b7208 */ /* 0x000fe20004000000 */
[----:B------:R-:W-:Y:S06]  /*0f20*/  BRA `(.L_x_9) ;  /* 0x0000000000547947 */ /* 0x000fec0003800000 */
.L_x_8:
[----:B------:R-:W-:-:S14]  /*0f30*/  DSETP.NAN.AND P0, PT, R4, R4, PT ;  /* 0x000000040400722a */ /* 0x000fdc0003f08000 */
[----:B------:R-:W-:Y:S05]  /*0f40*/  @P0 BRA `(.L_x_10) ;  /* 0x0000000000440947 */ /* 0x000fea0003800000 */
[----:B------:R-:W-:-:S14]  /*0f50*/  DSETP.NAN.AND P0, PT, R8, R8, PT ;  /* 0x000000080800722a */ /* 0x000fdc0003f08000 */
[----:B------:R-:W-:Y:S05]  /*0f60*/  @P0 BRA `(.L_x_11) ;  /* 0x0000000000300947 */ /* 0x000fea0003800000 */
[----:B------:R-:W-:Y:S01]  /*0f70*/  ISETP.NE.AND P0, PT, R21, R18, PT ;  /* 0x000000121500720c */ /* 0x000fe20003f05270 */
[----:B------:R-:W-:Y:S02]  /*0f80*/  IMAD.MOV.U32 R10, RZ, RZ, 0x0 ;  /* 0x00000000ff0a7424 */ /* 0x000fe400078e00ff */
[----:B------:R-:W-:-:S10]  /*0f90*/  IMAD.MOV.U32 R11, RZ, RZ, -0x80000 ;  /* 0xfff80000ff0b7424 */ /* 0x000fd400078e00ff */
[----:B------:R-:W-:Y:S05]  /*0fa0*/  @!P0 BRA `(.L_x_9) ;  /* 0x0000000000348947 */ /* 0x000fea0003800000 */
[----:B------:R-:W-:Y:S02]  /*0fb0*/  ISETP.NE.AND P0, PT, R21, 0x7ff00000, PT ;  /* 0x7ff000001500780c */ /* 0x000fe40003f05270 */
[----:B------:R-:W-:Y:S02]  /*0fc0*/  LOP3.LUT R11, R5, 0x80000000, R9, 0x48, !PT ;  /* 0x80000000050b7812 */ /* 0x000fe400078e4809 */
[----:B------:R-:W-:-:S13]  /*0fd0*/  ISETP.EQ.OR P0, PT, R18, RZ, !P0 ;  /* 0x000000ff1200720c */ /* 0x000fda0004702670 */
[----:B------:R-:W-:Y:S01]  /*0fe0*/  @P0 LOP3.LUT R2, R11, 0x7ff00000, RZ, 0xfc, !PT ;  /* 0x7ff000000b020812 */ /* 0x000fe200078efcff */
[----:B------:R-:W-:Y:S02]  /*0ff0*/  @!P0 IMAD.MOV.U32 R10, RZ, RZ, RZ ;  /* 0x000000ffff0a8224 */ /* 0x000fe400078e00ff */
[----:B------:R-:W-:Y:S02]  /*1000*/  @P0 IMAD.MOV.U32 R10, RZ, RZ, RZ ;  /* 0x000000ffff0a0224 */ /* 0x000fe400078e00ff */
[----:B------:R-:W-:Y:S01]  /*1010*/  @P0 IMAD.MOV.U32 R11, RZ, RZ, R2 ;  /* 0x000000ffff0b0224 */ /* 0x000fe200078e0002 */
[----:B------:R-:W-:Y:S06]  /*1020*/  BRA `(.L_x_9) ;  /* 0x0000000000147947 */ /* 0x000fec0003800000 */
.L_x_11:
[----:B------:R-:W-:Y:S01]  /*1030*/  LOP3.LUT R11, R9, 0x80000, RZ, 0xfc, !PT ;  /* 0x00080000090b7812 */ /* 0x000fe200078efcff */
[----:B------:R-:W-:Y:S01]  /*1040*/  IMAD.MOV.U32 R10, RZ, RZ, R8 ;  /* 0x000000ffff0a7224 */ /* 0x000fe200078e0008 */
[----:B------:R-:W-:Y:S06]  /*1050*/  BRA `(.L_x_9) ;  /* 0x0000000000087947 */ /* 0x000fec0003800000 */
.L_x_10:
[----:B------:R-:W-:Y:S01]  /*1060*/  LOP3.LUT R11, R5, 0x80000, RZ, 0xfc, !PT ;  /* 0x00080000050b7812 */ /* 0x000fe200078efcff */
[----:B------:R-:W-:-:S07]  /*1070*/  IMAD.MOV.U32 R10, RZ, RZ, R4 ;  /* 0x000000ffff0a7224 */ /* 0x000fce00078e0004 */
.L_x_9:
[----:B------:R-:W-:Y:S05]  /*1080*/  BSYNC.RECONVERGENT B1 ;  /* 0x0000000000017941 */ /* 0x000fea0003800200 */
.L_x_7:
[----:B------:R-:W-:Y:S02]  /*1090*/  IMAD.MOV.U32 R2, RZ, RZ, R0 ;  /* 0x000000ffff027224 */ /* 0x000fe400078e0000 */
[----:B------:R-:W-:-:S04]  /*10a0*/  IMAD.MOV.U32 R3, RZ, RZ, 0x0 ;  /* 0x00000000ff037424 */ /* 0x000fc800078e00ff */
[----:B------:R-:W-:Y:S05]  /*10b0*/  RET.REL.NODEC R2 `(_Z26matrixMultiplySharedForCovPdS_S_iiiiii) ;  /* 0xffffffec02d07950 */ /* 0x000fea0003c3ffff */
.L_x_12:
        /* <DEDUP_REMOVED lines=12> */
.L_x_33:


//--------------------- .text._Z13MatMeanKernel6MatrixS_ii --------------------------
	.section	.text._Z13MatMeanKernel6MatrixS_ii,"ax",@progbits
	.align	128
        .global         _Z13MatMeanKernel6MatrixS_ii
        .type           _Z13MatMeanKernel6MatrixS_ii,@function
        .size           _Z13MatMeanKernel6MatrixS_ii,(.L_x_34 - _Z13MatMeanKernel6MatrixS_ii)
        .other          _Z13MatMeanKernel6MatrixS_ii,@"STO_CUDA_ENTRY STV_DEFAULT"
_Z13MatMeanKernel6MatrixS_ii:
.text._Z13MatMeanKernel6MatrixS_ii:
[----:B------:R-:W-:Y:S01]  /*0000*/  LDC R1, c[0x0][0x37c] ;  /* 0x0000df00ff017b82 */ /* 0x000fe20000000800 */
[----:B------:R-:W0:Y:S01]  /*0010*/  S2R R0, SR_TID.X ;  /* 0x0000000000007919 */ /* 0x000e220000002100 */
[----:B------:R-:W0:Y:S01]  /*0020*/  LDCU UR5, c[0x0][0x360] ;  /* 0x00006c00ff0577ac */ /* 0x000e220008000800 */
[----:B------:R-:W0:Y:S01]  /*0030*/  S2R R3, SR_CTAID.X ;  /* 0x0000000000037919 */ /* 0x000e220000002500 */
[----:B------:R-:W1:Y:S01]  /*0040*/  LDCU UR4, c[0x0][0x3b0] ;  /* 0x00007600ff0477ac */ /* 0x000e620008000800 */
[----:B0-----:R-:W-:-:S05]  /*0050*/  IMAD R0, R3, UR5, R0 ;  /* 0x0000000503007c24 */ /* 0x001fca000f8e0200 */
[----:B-1----:R-:W-:-:S13]  /*0060*/  ISETP.GE.AND P0, PT, R0, UR4, PT ;  /* 0x0000000400007c0c */ /* 0x002fda000bf06270 */
[----:B------:R-:W-:Y:S05]  /*0070*/  @P0 BRA `(.L_x_13) ;  /* 0x0000001400d00947 */ /* 0x000fea0003800000 */
[----:B------:R-:W0:Y:S01]  /*0080*/  LDC R3, c[0x0][0x3b4] ;  /* 0x0000ed00ff037b82 */ /* 0x000e220000000800 */
[----:B------:R-:W-:-:S07]  /*0090*/  CS2R R22, SRZ ;  /* 0x0000000000167805 */ /* 0x000fce000001ff00 */
[----:B------:R-:W1:Y:S01]  /*00a0*/  LDC.64 R6, c[0x0][0x358] ;  /* 0x0000d600ff067b82 */ /* 0x000e620000000a00 */
[----:B0-----:R-:W-:-:S13]  /*00b0*/  ISETP.GE.AND P1, PT, R3, 0x1, PT ;  /* 0x000000010300780c */ /* 0x001fda0003f26270 */
[----:B-1----:R-:W-:Y:S05]  /*00c0*/  @!P1 BRA `(.L_x_14) ;  /* 0x00000008003c9947 */ /* 0x002fea0003800000 */
[C---:B------:R-:W-:Y:S01]  /*00d0*/  VIADD R2, R3.reuse, 0xffffffff ;  /* 0xffffffff03027836 */ /* 0x040fe20000000000 */
[----:B------:R-:W-:Y:S01]  /*00e0*/  LOP3.LUT R4, R3, 0xf, RZ, 0xc0, !PT ;  /* 0x0000000f03047812 */ /* 0x000fe200078ec0ff */
[----:B------:R-:W-:Y:S01]  /*00f0*/  IMAD.MOV.U32 R5, RZ, RZ, RZ ;  /* 0x000000ffff057224 */ /* 0x000fe200078e00ff */
[----:B------:R-:W-:Y:S02]  /*0100*/  CS2R R22, SRZ ;  /* 0x0000000000167805 */ /* 0x000fe4000001ff00 */
[----:B------:R-:W-:Y:S02]  /*0110*/  ISETP.GE.U32.AND P0, PT, R2, 0xf, PT ;  /* 0x0000000f0200780c */ /* 0x000fe40003f06070 */
[----:B------:R-:W-:-:S11]  /*0120*/  ISETP.NE.AND P2, PT, R4, RZ, PT ;  /* 0x000000ff0400720c */ /* 0x000fd60003f45270 */
[----:B------:R-:W-:Y:S05]  /*0130*/  @!P0 BRA `(.L_x_15) ;  /* 0x0000000000fc8947 */ /* 0x000fea0003800000 */
[----:B------:R-:W-:Y:S02]  /*0140*/  LOP3.LUT R5, R3, 0x7ffffff0, RZ, 0xc0, !PT ;  /* 0x7ffffff003057812 */ /* 0x000fe400078ec0ff */
[----:B------:R-:W-:Y:S02]  /*0150*/  CS2R R22, SRZ ;  /* 0x0000000000167805 */ /* 0x000fe4000001ff00 */
[----:B------:R-:W-:Y:S01]  /*0160*/  MOV R2, R0 ;  /* 0x0000000000027202 */ /* 0x000fe20000000f00 */
[----:B------:R-:W-:-:S07]  /*0170*/  IMAD.MOV R26, RZ, RZ, -R5 ;  /* 0x000000ffff1a7224 */ /* 0x000fce00078e0a05 */
.L_x_16:
[----:B------:R-:W0:Y:S01]  /*0180*/  LDC.64 R8, c[0x0][0x390] ;  /* 0x0000e400ff087b82 */ /* 0x000e220000000a00 */
[----:B------:R-:W-:Y:S02]  /*0190*/  R2UR UR6, R6 ;  /* 0x00000000060672ca */ /* 0x000fe400000e0000 */
[----:B------:R-:W-:Y:S01]  /*01a0*/  R2UR UR7, R7 ;  /* 0x00000000070772ca */ /* 0x000fe200000e0000 */
[----:B0-----:R-:W-:-:S12]  /*01b0*/  IMAD.WIDE R8, R2, 0x8, R8 ;  /* 0x0000000802087825 */ /* 0x001fd800078e0208 */
[----:B------:R0:W2:Y:S01]  /*01c0*/  LDG.E.64 R20, desc[UR6][R8.64] ;  /* 0x0000000608147981 */ /* 0x0000a2000c1e1b00 */
[----:B------:R-:W-:Y:S01]  /*01d0*/  R2UR UR8, R6 ;  /* 0x00000000060872ca */ /* 0x000fe200000e0000 */
[----:B------:R-:W-:Y:S01]  /*01e0*/  IMAD.WIDE.U32 R10, R3, 0x8, R8 ;  /* 0x00000008030a7825 */ /* 0x000fe200078e0008 */
[----:B------:R-:W-:-:S04]  /*01f0*/  R2UR UR9, R7 ;  /* 0x00000000070972ca */ /* 0x000fc800000e0000 */
[----:B------:R-:W3:Y:S01]  /*0200*/  LDG.E.64 R18, desc[UR6][R10.64] ;  /* 0x000000060a127981 */ /* 0x000ee2000c1e1b00 */
[----:B------:R-:W-:-:S08]  /*0210*/  IMAD.WIDE.U32 R24, R3, 0x8, R10 ;  /* 0x0000000803187825 */ /* 0x000fd000078e000a */
[----:B------:R-:W4:Y:S01]  /*0220*/  LDG.E.64 R16, desc[UR8][R24.64] ;  /* 0x0000000818107981 */ /* 0x000f22000c1e1b00 */
[----:B------:R-:W-:-:S05]  /*0230*/  IMAD.WIDE.U32 R12, R3, 0x8, R24 ;  /* 0x00000008030c7825 */ /* 0x000fca00078e0018 */
[----:B------:R-:W5:Y:S01]  /*0240*/  LDG.E.64 R14, desc[UR6][R12.64] ;  /* 0x000000060c0e7981 */ /* 0x000f62000c1e1b00 */
[----:B0-----:R-:W-:-:S04]  /*0250*/  IMAD.WIDE.U32 R8, R3, 0x8, R12 ;  /* 0x0000000803087825 */ /* 0x001fc800078e000c */
[C---:B------:R-:W-:Y:S01]  /*0260*/  IMAD.WIDE.U32 R28, R3.reuse, 0x8, R8 ;  /* 0x00000008031c7825 */ /* 0x040fe200078e0008 */
[----:B------:R-:W5:Y:S04]  /*0270*/  LDG.E.64 R12, desc[UR8][R8.64] ;  /* 0x00000008080c7981 */ /* 0x000f68000c1e1b00 */
[----:B------:R0:W5:Y:S02]  /*0280*/  LDG.E.64 R10, desc[UR6][R28.64] ;  /* 0x000000061c0a7981 */ /* 0x000164000c1e1b00 */
[----:B0-----:R-:W-:-:S05]  /*0290*/  IMAD.WIDE.U32 R28, R3, 0x8, R28 ;  /* 0x00000008031c7825 */ /* 0x001fca00078e001c */
[----:B------:R0:W5:Y:S01]  /*02a0*/  LDG.E.64 R8, desc[UR8][R28.64] ;  /* 0x000000081c087981 */ /* 0x000162000c1e1b00 */
[----:B------:R-:W-:Y:S01]  /*02b0*/  IMAD.WIDE.U32 R24, R3, 0x8, R28 ;  /* 0x0000000803187825 */ /* 0x000fe200078e001c */
[----:B--2---:R-:W-:-:S04]  /*02c0*/  DADD R22, R20, R22 ;  /* 0x0000000014167229 */ /* 0x004fc80000000016 */
[----:B------:R1:W2:Y:S04]  /*02d0*/  LDG.E.64 R20, desc[UR6][R24.64] ;  /* 0x0000000618147981 */ /* 0x0002a8000c1e1b00 */
[----:B---3--:R-:W-:Y:S01]  /*02e0*/  DADD R22, R22, R18 ;  /* 0x0000000016167229 */ /* 0x008fe20000000012 */
[----:B------:R-:W-:-:S07]  /*02f0*/  IMAD.WIDE.U32 R18, R3, 0x8, R24 ;  /* 0x0000000803127825 */ /* 0x000fce00078e0018 */
[----:B----4-:R-:W-:Y:S02]  /*0300*/  DADD R16, R22, R16 ;  /* 0x0000000016107229 */ /* 0x010fe40000000010 */
[----:B------:R-:W3:Y:S01]  /*0310*/  LDG.E.64 R22, desc[UR6][R18.64] ;  /* 0x0000000612167981 */ /* 0x000ee2000c1e1b00 */
[----:B0-----:R-:W-:-:S05]  /*0320*/  IMAD.WIDE.U32 R28, R3, 0x8, R18 ;  /* 0x00000008031c7825 */ /* 0x001fca00078e0012 */
[----:B-----5:R-:W-:Y:S01]  /*0330*/  DADD R14, R16, R14 ;  /* 0x00000000100e7229 */ /* 0x020fe2000000000e */
[C---:B-1----:R-:W-:Y:S01]  /*0340*/  IMAD.WIDE.U32 R24, R3.reuse, 0x8, R28 ;  /* 0x0000000803187825 */ /* 0x042fe200078e001c */
[----:B------:R-:W4:Y:S06]  /*0350*/  LDG.E.64 R18, desc[UR8][R28.64] ;  /* 0x000000081c127981 */ /* 0x000f2c000c1e1b00 */
[----:B------:R-:W-:Y:S01]  /*0360*/  DADD R12, R14, R12 ;  /* 0x000000000e0c7229 */ /* 0x000fe2000000000c */
[----:B------:R0:W5:Y:S07]  /*0370*/  LDG.E.64 R16, desc[UR6][R24.64] ;  /* 0x0000000618107981 */ /* 0x00016e000c1e1b00 */
[----:B------:R-:W-:Y:S01]  /*0380*/  DADD R12, R12, R10 ;  /* 0x000000000c0c7229 */ /* 0x000fe2000000000a */
[----:B0-----:R-:W-:-:S05]  /*0390*/  IMAD.WIDE.U32 R24, R3, 0x8, R24 ;  /* 0x0000000803187825 */ /* 0x001fca00078e0018 */
[----:B------:R-:W5:Y:S01]  /*03a0*/  LDG.E.64 R14, desc[UR8][R24.64] ;  /* 0x00000008180e7981 */ /* 0x000f62000c1e1b00 */
[----:B------:R-:W-:Y:S01]  /*03b0*/  IMAD.WIDE.U32 R10, R3, 0x8, R24 ;  /* 0x00000008030a7825 */ /* 0x000fe200078e0018 */
[----:B------:R-:W-:-:S04]  /*03c0*/  DADD R8, R12, R8 ;  /* 0x000000000c087229 */ /* 0x000fc80000000008 */
[----:B------:R-:W5:Y:S01]  /*03d0*/  LDG.E.64 R12, desc[UR6][R10.64] ;  /* 0x000000060a0c7981 */ /* 0x000f62000c1e1b00 */
[----:B------:R-:W-:Y:S01]  /*03e0*/  IMAD.WIDE.U32 R28, R3, 0x8, R10 ;  /* 0x00000008031c7825 */ /* 0x000fe200078e000a */
[----:B------:R-:W-:Y:S02]  /*03f0*/  R2UR UR10, R6 ;  /* 0x00000000060a72ca */ /* 0x000fe400000e0000 */
[----:B------:R-:W-:Y:S02]  /*0400*/  R2UR UR11, R7 ;  /* 0x00000000070b72ca */ /* 0x000fe400000e0000 */
[----:B------:R0:W5:Y:S02]  /*0410*/  LDG.E.64 R10, desc[UR8][R28.64] ;  /* 0x000000081c0a7981 */ /* 0x000164000c1e1b00 */
[----:B0-----:R-:W-:-:S04]  /*0420*/  IMAD.WIDE.U32 R28, R3, 0x8, R28 ;  /* 0x00000008031c7825 */ /* 0x001fc800078e001c */
[----:B------:R-:W-:-:S06]  /*0430*/  IMAD.WIDE.U32 R24, R3, 0x8, R28 ;  /* 0x0000000803187825 */ /* 0x000fcc00078e001c */
[----:B------:R-:W5:Y:S01]  /*0440*/  LDG.E.64 R24, desc[UR10][R24.64] ;  /* 0x0000000a18187981 */ /* 0x000f62000c1e1b00 */
[----:B--2---:R-:W-:-:S03]  /*0450*/  DADD R20, R8, R20 ;  /* 0x0000000008147229 */ /* 0x004fc60000000014 */
[----:B------:R-:W2:Y:S05]  /*0460*/  LDG.E.64 R8, desc[UR6][R28.64] ;  /* 0x000000061c087981 */ /* 0x000eaa000c1e1b00 */
[----:B---3--:R-:W-:-:S08]  /*0470*/  DADD R20, R20, R22 ;  /* 0x0000000014147229 */ /* 0x008fd00000000016 */
[----:B----4-:R-:W-:-:S08]  /*0480*/  DADD R18, R20, R18 ;  /* 0x0000000014127229 */ /* 0x010fd00000000012 */
[----:B-----5:R-:W-:-:S08]  /*0490*/  DADD R16, R18, R16 ;  /* 0x0000000012107229 */ /* 0x020fd00000000010 */
[----:B------:R-:W-:Y:S01]  /*04a0*/  DADD R14, R16, R14 ;  /* 0x00000000100e7229 */ /* 0x000fe2000000000e */
[----:B------:R-:W-:-:S07]  /*04b0*/  VIADD R26, R26, 0x10 ;  /* 0x000000101a1a7836 */ /* 0x000fce0000000000 */
[----:B------:R-:W-:Y:S01]  /*04c0*/  DADD R12, R14, R12 ;  /* 0x000000000e0c7229 */ /* 0x000fe2000000000c */
[----:B------:R-:W-:-:S07]  /*04d0*/  ISETP.NE.AND P0, PT, R26, RZ, PT ;  /* 0x000000ff1a00720c */ /* 0x000fce0003f05270 */
[----:B------:R-:W-:Y:S01]  /*04e0*/  DADD R10, R12, R10 ;  /* 0x000000000c0a7229 */ /* 0x000fe2000000000a */
[----:B------:R-:W-:-:S07]  /*04f0*/  LEA R2, R3, R2, 0x4 ;  /* 0x0000000203027211 */ /* 0x000fce00078e20ff */
[----:B--2---:R-:W-:-:S08]  /*0500*/  DADD R8, R10, R8 ;  /* 0x000000000a087229 */ /* 0x004fd00000000008 */
[----:B------:R-:W-:Y:S01]  /*0510*/  DADD R22, R8, R24 ;  /* 0x0000000008167229 */ /* 0x000fe20000000018 */
[----:B------:R-:W-:Y:S10]  /*0520*/  @P0 BRA `(.L_x_16) ;  /* 0xfffffffc00140947 */ /* 0x000ff4000383ffff */
.L_x_15:
[----:B------:R-:W-:Y:S05]  /*0530*/  @!P2 BRA `(.L_x_14) ;  /* 0x000000040020a947 */ /* 0x000fea0003800000 */
[----:B------:R-:W-:Y:S02]  /*0540*/  ISETP.GE.U32.AND P0, PT, R4, 0x8, PT ;  /* 0x000000080400780c */ /* 0x000fe40003f06070 */
[----:B------:R-:W-:-:S04]  /*0550*/  LOP3.LUT R26, R3, 0x7, RZ, 0xc0, !PT ;  /* 0x00000007031a7812 */ /* 0x000fc800078ec0ff */
[----:B------:R-:W-:-:S07]  /*0560*/  ISETP.NE.AND P2, PT, R26, RZ, PT ;  /* 0x000000ff1a00720c */ /* 0x000fce0003f45270 */
[----:B------:R-:W-:Y:S06]  /*0570*/  @!P0 BRA `(.L_x_17) ;  /* 0x00000000007c8947 */ /* 0x000fec0003800000 */
[----:B------:R-:W0:Y:S01]  /*0580*/  LDC.64 R10, c[0x0][0x390] ;  /* 0x0000e400ff0a7b82 */ /* 0x000e220000000a00 */
[C---:B------:R-:W-:Y:S01]  /*0590*/  R2UR UR6, R6.reuse ;  /* 0x00000000060672ca */ /* 0x040fe200000e0000 */
[----:B------:R-:W-:Y:S01]  /*05a0*/  IMAD R9, R5, R3, R0 ;  /* 0x0000000305097224 */ /* 0x000fe200078e0200 */
[C---:B------:R-:W-:Y:S02]  /*05b0*/  R2UR UR7, R7.reuse ;  /* 0x00000000070772ca */ /* 0x040fe400000e0000 */
[----:B------:R-:W-:Y:S02]  /*05c0*/  R2UR UR8, R6 ;  /* 0x00000000060872ca */ /* 0x000fe400000e0000 */
[----:B------:R-:W-:Y:S01]  /*05d0*/  R2UR UR9, R7 ;  /* 0x00000000070972ca */ /* 0x000fe200000e0000 */
[----:B0-----:R-:W-:-:S08]  /*05e0*/  IMAD.WIDE R10, R9, 0x8, R10 ;  /* 0x00000008090a7825 */ /* 0x001fd000078e020a */
[----:B------:R-:W2:Y:S01]  /*05f0*/  LDG.E.64 R8, desc[UR6][R10.64] ;  /* 0x000000060a087981 */ /* 0x000ea2000c1e1b00 */
[----:B------:R-:W-:-:S05]  /*0600*/  IMAD.WIDE.U32 R12, R3, 0x8, R10 ;  /* 0x00000008030c7825 */ /* 0x000fca00078e000a */
[----:B------:R-:W3:Y:S01]  /*0610*/  LDG.E.64 R24, desc[UR8][R12.64] ;  /* 0x000000080c187981 */ /* 0x000ee2000c1e1b00 */
[----:B------:R-:W-:-:S05]  /*0620*/  IMAD.WIDE.U32 R28, R3, 0x8, R12 ;  /* 0x00000008031c7825 */ /* 0x000fca00078e000c */
[----:B------:R0:W4:Y:S02]  /*0630*/  LDG.E.64 R20, desc[UR6][R28.64] ;  /* 0x000000061c147981 */ /* 0x000124000c1e1b00 */
[----:B0-----:R-:W-:-:S05]  /*0640*/  IMAD.WIDE.U32 R28, R3, 0x8, R28 ;  /* 0x00000008031c7825 */ /* 0x001fca00078e001c */
[----:B------:R0:W5:Y:S01]  /*0650*/  LDG.E.64 R18, desc[UR8][R28.64] ;  /* 0x000000081c127981 */ /* 0x000162000c1e1b00 */
[----:B------:R-:W-:-:S05]  /*0660*/  IMAD.WIDE.U32 R10, R3, 0x8, R28 ;  /* 0x00000008030a7825 */ /* 0x000fca00078e001c */
[----:B------:R1:W5:Y:S01]  /*0670*/  LDG.E.64 R16, desc[UR6][R10.64] ;  /* 0x000000060a107981 */ /* 0x000362000c1e1b00 */
[----:B------:R-:W-:-:S05]  /*0680*/  IMAD.WIDE.U32 R12, R3, 0x8, R10 ;  /* 0x00000008030c7825 */ /* 0x000fca00078e000a */
[----:B------:R-:W5:Y:S01]  /*0690*/  LDG.E.64 R14, desc[UR8][R12.64] ;  /* 0x000000080c0e7981 */ /* 0x000f62000c1e1b00 */
[----:B0-----:R-:W-:-:S04]  /*06a0*/  IMAD.WIDE.U32 R28, R3, 0x8, R12 ;  /* 0x00000008031c7825 */ /* 0x001fc800078e000c */
[----:B-1----:R-:W-:Y:S01]  /*06b0*/  IMAD.WIDE.U32 R10, R3, 0x8, R28 ;  /* 0x00000008030a7825 */ /* 0x002fe200078e001c */
[----:B------:R-:W5:Y:S05]  /*06c0*/  LDG.E.64 R12, desc[UR6][R28.64] ;  /* 0x000000061c0c7981 */ /* 0x000f6a000c1e1b00 */
[----:B------:R-:W5:Y:S01]  /*06d0*/  LDG.E.64 R10, desc[UR8][R10.64] ;  /* 0x000000080a0a7981 */ /* 0x000f62000c1e1b00 */
[----:B------:R-:W-:Y:S01]  /*06e0*/  VIADD R5, R5, 0x8 ;  /* 0x0000000805057836 */ /* 0x000fe20000000000 */
[----:B--2---:R-:W-:-:S08]  /*06f0*/  DADD R8, R22, R8 ;  /* 0x0000000016087229 */ /* 0x004fd00000000008 */
[----:B---3--:R-:W-:-:S08]  /*0700*/  DADD R8, R8, R24 ;  /* 0x0000000008087229 */ /* 0x008fd00000000018 */
[----:B----4-:R-:W-:-:S08]  /*0710*/  DADD R8, R8, R20 ;  /* 0x0000000008087229 */ /* 0x010fd00000000014 */
[----:B-----5:R-:W-:-:S08]  /*0720*/  DADD R8, R8, R18 ;  /* 0x0000000008087229 */ /* 0x020fd00000000012 */
[----:B------:R-:W-:-:S08]  /*0730*/  DADD R8, R8, R16 ;  /* 0x0000000008087229 */ /* 0x000fd00000000010 */
[----:B------:R-:W-:-:S08]  /*0740*/  DADD R8, R8, R14 ;  /* 0x0000000008087229 */ /* 0x000fd0000000000e */
[----:B------:R-:W-:-:S08]  /*0750*/  DADD R8, R8, R12 ;  /* 0x0000000008087229 */ /* 0x000fd0000000000c */
[----:B------:R-:W-:-:S11]  /*0760*/  DADD R22, R8, R10 ;  /* 0x0000000008167229 */ /* 0x000fd6000000000a */
.L_x_17:
        /* <DEDUP_REMOVED lines=16> */
[----:B------:R-:W4:Y:S01]  /*0870*/  LDG.E.64 R18, desc[UR6][R16.64] ;  /* 0x0000000610127981 */ /* 0x000f22000c1e1b00 */
[----:B------:R-:W-:-:S06]  /*0880*/  IMAD.WIDE.U32 R20, R3, 0x8, R16 ;  /* 0x0000000803147825 */ /* 0x000fcc00078e0010 */
[----:B------:R-:W5:Y:S01]  /*0890*/  LDG.E.64 R20, desc[UR8][R20.64] ;  /* 0x0000000814147981 */ /* 0x000f62000c1e1b00 */
[----:B------:R-:W-:Y:S01]  /*08a0*/  VIADD R5, R5, 0x4 ;  /* 0x0000000405057836 */ /* 0x000fe20000000000 */
[----:B--2---:R-:W-:-:S08]  /*08b0*/  DADD R10, R22, R10 ;  /* 0x00000000160a7229 */ /* 0x004fd0000000000a */
[----:B---3--:R-:W-:-:S08]  /*08c0*/  DADD R10, R10, R14 ;  /* 0x000000000a0a7229 */ /* 0x008fd0000000000e */
[----:B----4-:R-:W-:-:S08]  /*08d0*/  DADD R10, R10, R18 ;  /* 0x000000000a0a7229 */ /* 0x010fd00000000012 */
[----:B-----5:R-:W-:-:S11]  /*08e0*/  DADD R22, R10, R20 ;  /* 0x000000000a167229 */ /* 0x020fd60000000014 */
.L_x_18:
[----:B------:R-:W-:Y:S05]  /*08f0*/  @!P2 BRA `(.L_x_14) ;  /* 0x000000000030a947 */ /* 0x000fea0003800000 */
[----:B------:R-:W0:Y:S01]  /*0900*/  LDC.64 R8, c[0x0][0x390] ;  /* 0x0000e400ff087b82 */ /* 0x000e220000000a00 */
[----:B------:R-:W-:Y:S01]  /*0910*/  IMAD R10, R5, R3, R0 ;  /* 0x00000003050a7224 */ /* 0x000fe200078e0200 */
[----:B------:R-:W-:-:S07]  /*0920*/  IADD3 R2, PT, PT, -R2, RZ, RZ ;  /* 0x000000ff02027210 */ /* 0x000fce0007ffe1ff */
.L_x_19:
[----:B------:R-:W-:Y:S01]  /*0930*/  R2UR UR6, R6 ;  /* 0x00000000060672ca */ /* 0x000fe200000e0000 */
[----:B0-----:R-:W-:Y:S01]  /*0940*/  IMAD.WIDE R4, R10, 0x8, R8 ;  /* 0x000000080a047825 */ /* 0x001fe200078e0208 */
[----:B------:R-:W-:-:S13]  /*0950*/  R2UR UR7, R7 ;  /* 0x00000000070772ca */ /* 0x000fda00000e0000 */
[----:B------:R-:W2:Y:S01]  /*0960*/  LDG.E.64 R4, desc[UR6][R4.64] ;  /* 0x0000000604047981 */ /* 0x000ea2000c1e1b00 */
[----:B------:R-:W-:Y:S02]  /*0970*/  VIADD R2, R2, 0x1 ;  /* 0x0000000102027836 */ /* 0x000fe40000000000 */
[----:B------:R-:W-:-:S03]  /*0980*/  IMAD.IADD R10, R10, 0x1, R3 ;  /* 0x000000010a0a7824 */ /* 0x000fc600078e0203 */
[----:B------:R-:W-:Y:S01]  /*0990*/  ISETP.NE.AND P0, PT, R2, RZ, PT ;  /* 0x000000ff0200720c */ /* 0x000fe20003f05270 */
[----:B--2---:R-:W-:-:S12]  /*09a0*/  DADD R22, R4, R22 ;  /* 0x0000000004167229 */ /* 0x004fd80000000016 */
[----:B------:R-:W-:Y:S05]  /*09b0*/  @P0 BRA `(.L_x_19) ;  /* 0xfffffffc00dc0947 */ /* 0x000fea000383ffff */
.L_x_14:
[----:B------:R-:W0:Y:S01]  /*09c0*/  I2F.F64 R8, UR4 ;  /* 0x0000000400087d12 */ /* 0x000e220008201c00 */
[----:B------:R-:W-:Y:S02]  /*09d0*/  MOV R2, 0x1 ;  /* 0x0000000100027802 */ /* 0x000fe40000000f00 */
[----:B------:R-:W-:-:S05]  /*09e0*/  FSETP.GEU.AND P2, PT, |R23|, 6.5827683646048100446e-37, PT ;  /* 0x036000001700780b */ /* 0x000fca0003f4e200 */
[----:B0-----:R-:W0:Y:S02]  /*09f0*/  MUFU.RCP64H R3, R9 ;  /* 0x0000000900037308 */ /* 0x001e240000001800 */
[----:B0-----:R-:W-:-:S08]  /*0a00*/  DFMA R4, -R8, R2, 1 ;  /* 0x3ff000000804742b */ /* 0x001fd00000000102 */
        /* <DEDUP_REMOVED lines=11> */
[----:B------:R-:W-:Y:S02]  /*0ac0*/  MOV R5, R23 ;  /* 0x0000001700057202 */ /* 0x000fe40000000f00 */
[----:B------:R-:W-:-:S07]  /*0ad0*/  MOV R12, 0xaf0 ;  /* 0x00000af0000c7802 */ /* 0x000fce0000000f00 */
[----:B------:R-:W-:Y:S05]  /*0ae0*/  CALL.REL.NOINC `($__internal_1_$__cuda_sm20_div_rn_f64_full) ;  /* 0x0000000c00407944 */ /* 0x000fea0003c00000 */
.L_x_20:
[----:B------:R-:W-:Y:S05]  /*0af0*/  WARPSYNC.ALL ;  /* 0x0000000000007948 */ /* 0x000fea0003800000 */
[----:B------:R-:W-:Y:S06]  /*0b00*/  BAR.SYNC.DEFER_BLOCKING 0x0 ;  /* 0x0000000000007b1d */ /* 0x000fec0000010000 */
[----:B------:R-:W-:Y:S05]  /*0b10*/  @!P1 BRA `(.L_x_13) ;  /* 0x0000000c00289947 */ /* 0x000fea0003800000 */
[----:B------:R-:W0:Y:S01]  /*0b20*/  LDC R17, c[0x0][0x3b4] ;  /* 0x0000ed00ff117b82 */ /* 0x000e220000000800 */
[----:B------:R-:W-:Y:S01]  /*0b30*/  MOV R16, RZ ;  /* 0x000000ff00107202 */ /* 0x000fe20000000f00 */
[C---:B0-----:R-:W-:Y:S01]  /*0b40*/  VIADD R4, R17.reuse, 0xffffffff ;  /* 0xffffffff11047836 */ /* 0x041fe20000000000 */
[----:B------:R-:W-:-:S04]  /*0b50*/  LOP3.LUT R24, R17, 0xf, RZ, 0xc0, !PT ;  /* 0x0000000f11187812 */ /* 0x000fc800078ec0ff */
[----:B------:R-:W-:Y:S02]  /*0b60*/  ISETP.GE.U32.AND P0, PT, R4, 0xf, PT ;  /* 0x0000000f0400780c */ /* 0x000fe40003f06070 */
[----:B------:R-:W-:-:S11]  /*0b70*/  ISETP.NE.AND P1, PT, R24, RZ, PT ;  /* 0x000000ff1800720c */ /* 0x000fd60003f25270 */
[----:B------:R-:W-:Y:S05]  /*0b80*/  @!P0 BRA `(.L_x_21) ;  /* 0x0000000400748947 */ /* 0x000fea0003800000 */
[----:B------:R-:W0:Y:S01]  /*0b90*/  LDC.64 R4, c[0x0][0x390] ;  /* 0x0000e400ff047b82 */ /* 0x000e220000000a00 */
[----:B------:R-:W-:Y:S01]  /*0ba0*/  LOP3.LUT R16, R17, 0x7ffffff0, RZ, 0xc0, !PT ;  /* 0x7ffffff011107812 */ /* 0x000fe200078ec0ff */
[----:B------:R-:W-:-:S03]  /*0bb0*/  IMAD.MOV.U32 R19, RZ, RZ, R0 ;  /* 0x000000ffff137224 */ /* 0x000fc600078e0000 */
[----:B------:R-:W-:-:S03]  /*0bc0*/  IADD3 R18, PT, PT, -R16, RZ, RZ ;  /* 0x000000ff10127210 */ /* 0x000fc60007ffe1ff */
[----:B------:R-:W1:Y:S04]  /*0bd0*/  LDC.64 R8, c[0x0][0x3a8] ;  /* 0x0000ea00ff087b82 */ /* 0x000e680000000a00 */
.L_x_22:
[----:B------:R-:W-:Y:S01]  /*0be0*/  R2UR UR6, R6 ;  /* 0x00000000060672ca */ /* 0x000fe200000e0000 */
[----:B0-----:R-:W-:Y:S01]  /*0bf0*/  IMAD.WIDE R12, R19, 0x8, R4 ;  /* 0x00000008130c7825 */ /* 0x001fe200078e0204 */
[----:B------:R-:W-:-:S13]  /*0c00*/  R2UR UR7, R7 ;  /* 0x00000000070772ca */ /* 0x000fda00000e0000 */
[----:B--2---:R-:W2:Y:S01]  /*0c10*/  LDG.E.64 R10, desc[UR6][R12.64] ;  /* 0x000000060c0a7981 */ /* 0x004ea2000c1e1b00 */
[----:B------:R-:W-:Y:S01]  /*0c20*/  R2UR UR8, R6 ;  /* 0x00000000060872ca */ /* 0x000fe200000e0000 */
[----:B-1----:R-:W-:Y:S01]  /*0c30*/  IMAD.WIDE R20, R19, 0x8, R8 ;  /* 0x0000000813147825 */ /* 0x002fe200078e0208 */
[----:B------:R-:W-:-:S03]  /*0c40*/  R2UR UR9, R7 ;  /* 0x00000000070972ca */ /* 0x000fc600000e0000 */
[----:B------:R-:W-:Y:S01]  /*0c50*/  IMAD.WIDE.U32 R22, R17, 0x8, R12 ;  /* 0x0000000811167825 */ /* 0x000fe200078e000c */
[----:B--2---:R-:W-:-:S07]  /*0c60*/  DADD R26, R10, -R2 ;  /* 0x000000000a1a7229 */ /* 0x004fce0000000802 */
[----:B------:R0:W-:Y:S04]  /*0c70*/  STG.E.64 desc[UR6][R20.64], R26 ;  /* 0x0000001a14007986 */ /* 0x0001e8000c101b06 */
[----:B------:R-:W2:Y:S01]  /*0c80*/  LDG.E.64 R10, desc[UR8][R22.64] ;  /* 0x00000008160a7981 */ /* 0x000ea2000c1e1b00 */
[----:B------:R-:W-:-:S04]  /*0c90*/  IMAD.WIDE.U32 R14, R17, 0x8, R20 ;  /* 0x00000008110e7825 */ /* 0x000fc800078e0014 */
[----:B------:R-:W-:Y:S01]  /*0ca0*/  IMAD.WIDE.U32 R12, R17, 0x8, R22 ;  /* 0x00000008110c7825 */ /* 0x000fe200078e0016 */
[----:B--2---:R-:W-:-:S07]  /*0cb0*/  DADD R10, R10, -R2 ;  /* 0x000000000a0a7229 */ /* 0x004fce0000000802 */
[----:B------:R1:W-:Y:S04]  /*0cc0*/  STG.E.64 desc[UR6][R14.64], R10 ;  /* 0x0000000a0e007986 */ /* 0x0003e8000c101b06 */
[----:B------:R-:W2:Y:S01]  /*0cd0*/  LDG.E.64 R28, desc[UR8][R12.64] ;  /* 0x000000080c1c7981 */ /* 0x000ea2000c1e1b00 */
[----:B0-----:R-:W-:-:S04]  /*0ce0*/  IMAD.WIDE.U32 R20, R17, 0x8, R14 ;  /* 0x0000000811147825 */ /* 0x001fc800078e000e */
[----:B------:R-:W-:Y:S01]  /*0cf0*/  IMAD.WIDE.U32 R22, R17, 0x8, R12 ;  /* 0x0000000811167825 */ /* 0x000fe200078e000c */
[----:B--2---:R-:W-:-:S07]  /*0d00*/  DADD R26, R28, -R2 ;  /* 0x000000001c1a7229 */ /* 0x004fce0000000802 */
[----:B------:R0:W-:Y:S04]  /*0d10*/  STG.E.64 desc[UR6][R20.64], R26 ;  /* 0x0000001a14007986 */ /* 0x0001e8000c101b06 */
[----:B------:R-:W2:Y:S01]  /*0d20*/  LDG.E.64 R28, desc[UR8][R22.64] ;  /* 0x00000008161c7981 */ /* 0x000ea2000c1e1b00 */
[----:B-1----:R-:W-:-:S04]  /*0d30*/  IMAD.WIDE.U32 R14, R17, 0x8, R20 ;  /* 0x00000008110e7825 */ /* 0x002fc800078e0014 */
        /* <DEDUP_REMOVED lines=19> */
[----:B------:R-:W-:-:S04]  /*0e70*/  IMAD.WIDE.U32 R12, R17, 0x8, R20 ;  /* 0x00000008110c7825 */ /* 0x000fc800078e0014 */
[----:B-1----:R-:W-:Y:S01]  /*0e80*/  IMAD.WIDE.U32 R14, R17, 0x8, R22 ;  /* 0x00000008110e7825 */ /* 0x002fe200078e0016 */
[----:B--2---:R-:W-:-:S07]  /*0e90*/  DADD R10, R28, -R2 ;  /* 0x000000001c0a7229 */ /* 0x004fce0000000802 */
[----:B------:R1:W-:Y:S04]  /*0ea0*/  STG.E.64 desc[UR6][R12.64], R10 ;  /* 0x0000000a0c007986 */ /* 0x0003e8000c101b06 */
[----:B------:R-:W2:Y:S01]  /*0eb0*/  LDG.E.64 R28, desc[UR8][R14.64] ;  /* 0x000000080e1c7981 */ /* 0x000ea2000c1e1b00 */
[----:B------:R-:W-:-:S04]  /*0ec0*/  IMAD.WIDE.U32 R22, R17, 0x8, R12 ;  /* 0x0000000811167825 */ /* 0x000fc800078e000c */
[----:B0-----:R-:W-:Y:S01]  /*0ed0*/  IMAD.WIDE.U32 R26, R17, 0x8, R14 ;  /* 0x00000008111a7825 */ /* 0x001fe200078e000e */
        /* <DEDUP_REMOVED lines=32> */
[----:B------:R-:W3:Y:S01]  /*10e0*/  LDG.E.64 R26, desc[UR8][R26.64] ;  /* 0x000000081a1a7981 */ /* 0x000ee2000c1e1b00 */
[----:B------:R-:W-:Y:S01]  /*10f0*/  VIADD R18, R18, 0x10 ;  /* 0x0000001012127836 */ /* 0x000fe20000000000 */
[C---:B------:R-:W-:Y:S01]  /*1100*/  LEA R19, R17.reuse, R19, 0x4 ;  /* 0x0000001311137211 */ /* 0x040fe200078e20ff */
[----:B-1----:R-:W-:-:S03]  /*1110*/  IMAD.WIDE.U32 R10, R17, 0x8, R22 ;  /* 0x00000008110a7825 */ /* 0x002fc600078e0016 */
[----:B------:R-:W-:Y:S01]  /*1120*/  ISETP.NE.AND P0, PT, R18, RZ, PT ;  /* 0x000000ff1200720c */ /* 0x000fe20003f05270 */
[----:B---3--:R-:W-:-:S07]  /*1130*/  DADD R28, R26, -R2 ;  /* 0x000000001a1c7229 */ /* 0x008fce0000000802 */
[----:B------:R2:W-:Y:S05]  /*1140*/  STG.E.64 desc[UR6][R10.64], R28 ;  /* 0x0000001c0a007986 */ /* 0x0005ea000c101b06 */
[----:B------:R-:W-:Y:S05]  /*1150*/  @P0 BRA `(.L_x_22) ;  /* 0xfffffff800a00947 */ /* 0x000fea000383ffff */
.L_x_21:
[----:B------:R-:W-:Y:S05]  /*1160*/  @!P1 BRA `(.L_x_13) ;  /* 0x0000000400949947 */ /* 0x000fea0003800000 */
[----:B------:R-:W-:Y:S02]  /*1170*/  ISETP.GE.U32.AND P0, PT, R24, 0x8, PT ;  /* 0x000000081800780c */ /* 0x000fe40003f06070 */
[----:B--2---:R-:W-:-:S04]  /*1180*/  LOP3.LUT R20, R17, 0x7, RZ, 0xc0, !PT ;  /* 0x0000000711147812 */ /* 0x004fc800078ec0ff */
[----:B------:R-:W-:-:S07]  /*1190*/  ISETP.NE.AND P1, PT, R20, RZ, PT ;  /* 0x000000ff1400720c */ /* 0x000fce0003f25270 */
[----:B------:R-:W-:Y:S06]  /*11a0*/  @!P0 BRA `(.L_x_23) ;  /* 0x0000000000c08947 */ /* 0x000fec0003800000 */
[----:B------:R-:W0:Y:S01]  /*11b0*/  LDC.64 R4, c[0x0][0x390] ;  /* 0x0000e400ff047b82 */ /* 0x000e220000000a00 */
[----:B------:R-:W-:Y:S01]  /*11c0*/  R2UR UR6, R6 ;  /* 0x00000000060672ca */ /* 0x000fe200000e0000 */
[----:B------:R-:W-:Y:S01]  /*11d0*/  IMAD R13, R16, R17, R0 ;  /* 0x00000011100d7224 */ /* 0x000fe200078e0200 */
[----:B------:R-:W-:-:S05]  /*11e0*/  R2UR UR7, R7 ;  /* 0x00000000070772ca */ /* 0x000fca00000e0000 */
[----:B------:R-:W1:Y:S01]  /*11f0*/  LDC.64 R10, c[0x0][0x3a8] ;  /* 0x0000ea00ff0a7b82 */ /* 0x000e620000000a00 */
[----:B0-----:R-:W-:-:S07]  /*1200*/  IMAD.WIDE R4, R13, 0x8, R4 ;  /* 0x000000080d047825 */ /* 0x001fce00078e0204 */
[----:B------:R-:W2:Y:S01]  /*1210*/  LDG.E.64 R8, desc[UR6][R4.64] ;  /* 0x0000000604087981 */ /* 0x000ea2000c1e1b00 */
[----:B------:R-:W-:Y:S02]  /*1220*/  R2UR UR8, R6 ;  /* 0x00000000060872ca */ /* 0x000fe400000e0000 */
[----:B------:R-:W-:Y:S01]  /*1230*/  R2UR UR9, R7 ;  /* 0x00000000070972ca */ /* 0x000fe200000e0000 */
[----:B-1----:R-:W-:-:S04]  /*1240*/  IMAD.WIDE R10, R13, 0x8, R10 ;  /* 0x000000080d0a7825 */ /* 0x002fc800078e020a */
        /* <DEDUP_REMOVED lines=35> */
[----:B------:R-:W-:Y:S01]  /*1480*/  VIADD R16, R16, 0x8 ;  /* 0x0000000810107836 */ /* 0x000fe20000000000 */
[----:B--2---:R-:W-:-:S07]  /*1490*/  DADD R18, R10, -R2 ;  /* 0x000000000a127229 */ /* 0x004fce0000000802 */
[----:B------:R0:W-:Y:S04]  /*14a0*/  STG.E.64 desc[UR6][R4.64], R18 ;  /* 0x0000001204007986 */ /* 0x0001e8000c101b06 */
.L_x_23:
[----:B------:R-:W-:Y:S05]  /*14b0*/  @!P1 BRA `(.L_x_13) ;  /* 0x0000000000c09947 */ /* 0x000fea0003800000 */
[----:B------:R-:W-:Y:S02]  /*14c0*/  ISETP.GE.U32.AND P0, PT, R20, 0x4, PT ;  /* 0x000000041400780c */ /* 0x000fe40003f06070 */
[----:B0-----:R-:W-:-:S04]  /*14d0*/  LOP3.LUT R4, R17, 0x3, RZ, 0xc0, !PT ;  /* 0x0000000311047812 */ /* 0x001fc800078ec0ff */
        /* <DEDUP_REMOVED lines=9> */
[----:B------:R-:W-:Y:S01]  /*1570*/  R2UR UR8, R6 ;  /* 0x00000000060872ca */ /* 0x000fe200000e0000 */
[----:B------:R-:W-:Y:S01]  /*1580*/  IMAD.WIDE.U32 R18, R17, 0x8, R12 ;  /* 0x0000000811127825 */ /* 0x000fe200078e000c */
[----:B------:R-:W-:-:S03]  /*1590*/  R2UR UR9, R7 ;  /* 0x00000000070972ca */ /* 0x000fc600000e0000 */
[----:B-1----:R-:W-:Y:S01]  /*15a0*/  IMAD.WIDE R14, R15, 0x8, R10 ;  /* 0x000000080f0e7825 */ /* 0x002fe200078e020a */
        /* <DEDUP_REMOVED lines=13> */
[----:B-1----:R-:W-:Y:S01]  /*1680*/  IMAD.WIDE.U32 R10, R17, 0x8, R14 ;  /* 0x00000008110a7825 */ /* 0x002fe200078e000e */
[----:B------:R-:W-:Y:S01]  /*1690*/  IADD3 R16, PT, PT, R16, 0x4, RZ ;  /* 0x0000000410107810 */ /* 0x000fe20007ffe0ff */
[----:B--2---:R-:W-:-:S07]  /*16a0*/  DADD R8, R8, -R2 ;  /* 0x0000000008087229 */ /* 0x004fce0000000802 */
[----:B------:R0:W-:Y:S04]  /*16b0*/  STG.E.64 desc[UR6][R10.64], R8 ;  /* 0x000000080a007986 */ /* 0x0001e8000c101b06 */
.L_x_24:
[----:B------:R-:W-:Y:S05]  /*16c0*/  @!P1 BRA `(.L_x_13) ;  /* 0x00000000003c9947 */ /* 0x000fea0003800000 */
[----:B0-----:R-:W0:Y:S01]  /*16d0*/  LDC.64 R14, c[0x0][0x390] ;  /* 0x0000e400ff0e7b82 */ /* 0x001e220000000a00 */
[----:B------:R-:W-:Y:S02]  /*16e0*/  IMAD R19, R16, R17, R0 ;  /* 0x0000001110137224 */ /* 0x000fe400078e0200 */
[----:B------:R-:W-:-:S05]  /*16f0*/  IMAD.MOV R0, RZ, RZ, -R4 ;  /* 0x000000ffff007224 */ /* 0x000fca00078e0a04 */
[----:B------:R-:W1:Y:S02]  /*1700*/  LDC.64 R12, c[0x0][0x3a8] ;  /* 0x0000ea00ff0c7b82 */ /* 0x000e640000000a00 */
.L_x_25:
[----:B------:R-:W-:Y:S01]  /*1710*/  R2UR UR6, R6 ;  /* 0x00000000060672ca */ /* 0x000fe200000e0000 */
[----:B0-----:R-:W-:Y:S01]  /*1720*/  IMAD.WIDE R8, R19, 0x8, R14 ;  /* 0x0000000813087825 */ /* 0x001fe200078e020e */
[----:B------:R-:W-:-:S13]  /*1730*/  R2UR UR7, R7 ;  /* 0x00000000070772ca */ /* 0x000fda00000e0000 */
[----:B------:R-:W2:Y:S01]  /*1740*/  LDG.E.64 R8, desc[UR6][R8.64] ;  /* 0x0000000608087981 */ /* 0x000ea2000c1e1b00 */
[----:B------:R-:W-:Y:S01]  /*1750*/  IADD3 R0, PT, PT, R0, 0x1, RZ ;  /* 0x0000000100007810 */ /* 0x000fe20007ffe0ff */
[----:B-1-3--:R-:W-:-:S03]  /*1760*/  IMAD.WIDE R4, R19, 0x8, R12 ;  /* 0x0000000813047825 */ /* 0x00afc600078e020c */
[----:B------:R-:W-:Y:S01]  /*1770*/  ISETP.NE.AND P0, PT, R0, RZ, PT ;  /* 0x000000ff0000720c */ /* 0x000fe20003f05270 */
[----:B------:R-:W-:Y:S01]  /*1780*/  IMAD.IADD R19, R19, 0x1, R17 ;  /* 0x0000000113137824 */ /* 0x000fe200078e0211 */
[----:B--2---:R-:W-:-:S07]  /*1790*/  DADD R10, R8, -R2 ;  /* 0x00000000080a7229 */ /* 0x004fce0000000802 */
[----:B------:R3:W-:Y:S04]  /*17a0*/  STG.E.64 desc[UR6][R4.64], R10 ;  /* 0x0000000a04007986 */ /* 0x0007e8000c101b06 */
[----:B------:R-:W-:Y:S05]  /*17b0*/  @P0 BRA `(.L_x_25) ;  /* 0xfffffffc00d40947 */ /* 0x000fea000383ffff */
.L_x_13:
[----:B------:R-:W-:Y:S05]  /*17c0*/  WARPSYNC.ALL ;  /* 0x0000000000007948 */ /* 0x000fea0003800000 */
[----:B------:R-:W-:Y:S06]  /*17d0*/  BAR.SYNC.DEFER_BLOCKING 0x0 ;  /* 0x0000000000007b1d */ /* 0x000fec0000010000 */
[----:B------:R-:W-:Y:S05]  /*17e0*/  EXIT ;  /* 0x000000000000794d */ /* 0x000fea0003800000 */
        .weak           $__internal_1_$__cuda_sm20_div_rn_f64_full
        .type           $__internal_1_$__cuda_sm20_div_rn_f64_full,@function
        .size           $__internal_1_$__cuda_sm20_div_rn_f64_full,(.L_x_34 - $__internal_1_$__cuda_sm20_div_rn_f64_full)
$__internal_1_$__cuda_sm20_div_rn_f64_full:
[C---:B------:R-:W-:Y:S01]  /*17f0*/  FSETP.GEU.AND P0, PT, |R9|.reuse, 1.469367938527859385e-39, PT ;  /* 0x001000000900780b */ /* 0x040fe20003f0e200 */
[----:B------:R-:W-:Y:S01]  /*1800*/  IMAD.MOV.U32 R11, RZ, RZ, R9 ;  /* 0x000000ffff0b7224 */ /* 0x000fe200078e0009 */
[----:B------:R-:W-:Y:S01]  /*1810*/  LOP3.LUT R2, R9, 0x800fffff, RZ, 0xc0, !PT ;  /* 0x800fffff09027812 */ /* 0x000fe200078ec0ff */
[----:B------:R-:W-:Y:S01]  /*1820*/  IMAD.MOV.U32 R18, RZ, RZ, 0x1 ;  /* 0x00000001ff127424 */ /* 0x000fe200078e00ff */
[-C--:B------:R-:W-:Y:S01]  /*1830*/  MOV R10, R8.reuse ;  /* 0x00000008000a7202 */ /* 0x080fe20000000f00 */
[----:B------:R-:W-:Y:S01]  /*1840*/  BSSY.RECONVERGENT B0, `(.L_x_26) ;  /* 0x0000055000007945 */ /* 0x000fe20003800200 */
[----:B------:R-:W-:Y:S02]  /*1850*/  LOP3.LUT R3, R2, 0x3ff00000, RZ, 0xfc, !PT ;  /* 0x3ff0000002037812 */ /* 0x000fe400078efcff */
[----:B------:R-:W-:Y:S02]  /*1860*/  MOV R2, R8 ;  /* 0x0000000800027202 */ /* 0x000fe40000000f00 */
[----:B------:R-:W-:-:S02]  /*1870*/  FSETP.GEU.AND P3, PT, |R5|, 1.469367938527859385e-39, PT ;  /* 0x001000000500780b */ /* 0x000fc40003f6e200 */
[----:B------:R-:W-:Y:S01]  /*1880*/  LOP3.LUT R13, R5, 0x7ff00000, RZ, 0xc0, !PT ;  /* 0x7ff00000050d7812 */ /* 0x000fe200078ec0ff */
[----:B------:R-:W-:Y:S01]  /*1890*/  @!P0 DMUL R2, R10, 8.98846567431157953865e+307 ;  /* 0x7fe000000a028828 */ /* 0x000fe20000000000 */
[----:B------:R-:W-:-:S04]  /*18a0*/  LOP3.LUT R16, R9, 0x7ff00000, RZ, 0xc0, !PT ;  /* 0x7ff0000009107812 */ /* 0x000fc800078ec0ff */
[----:B------:R-:W-:Y:S01]  /*18b0*/  ISETP.GE.U32.AND P2, PT, R13, R16, PT ;  /* 0x000000100d00720c */ /* 0x000fe20003f46070 */
[----:B------:R-:W0:Y:S04]  /*18c0*/  MUFU.RCP64H R19, R3 ;  /* 0x0000000300137308 */ /* 0x000e280000001800 */
[----:B------:R-:W-:-:S04]  /*18d0*/  @!P3 LOP3.LUT R8, R11, 0x7ff00000, RZ, 0xc0, !PT ;  /* 0x7ff000000b08b812 */ /* 0x000fc800078ec0ff */
[----:B------:R-:W-:Y:S01]  /*18e0*/  @!P3 ISETP.GE.U32.AND P4, PT, R13, R8, PT ;  /* 0x000000080d00b20c */ /* 0x000fe20003f86070 */
[----:B------:R-:W-:Y:S01]  /*18f0*/  IMAD.MOV.U32 R8, RZ, RZ, R4 ;  /* 0x000000ffff087224 */ /* 0x000fe200078e0004 */
[----:B0-----:R-:W-:-:S08]  /*1900*/  DFMA R14, R18, -R2, 1 ;  /* 0x3ff00000120e742b */ /* 0x001fd00000000802 */
[----:B------:R-:W-:Y:S01]  /*1910*/  DFMA R20, R14, R14, R14 ;  /* 0x0000000e0e14722b */ /* 0x000fe2000000000e */
[----:B------:R-:W-:-:S04]  /*1920*/  MOV R14, 0x1ca00000 ;  /* 0x1ca00000000e7802 */ /* 0x000fc80000000f00 */
[C---:B------:R-:W-:Y:S02]  /*1930*/  @!P3 SEL R15, R14.reuse, 0x63400000, !P4 ;  /* 0x634000000e0fb807 */ /* 0x040fe40006000000 */
[----:B------:R-:W-:Y:S01]  /*1940*/  SEL R9, R14, 0x63400000, !P2 ;  /* 0x634000000e097807 */ /* 0x000fe20005000000 */
[----:B------:R-:W-:Y:S01]  /*1950*/  DFMA R18, R18, R20, R18 ;  /* 0x000000141212722b */ /* 0x000fe20000000012 */
[--C-:B------:R-:W-:Y:S02]  /*1960*/  @!P3 LOP3.LUT R15, R15, 0x80000000, R5.reuse, 0xf8, !PT ;  /* 0x800000000f0fb812 */ /* 0x100fe400078ef805 */
[----:B------:R-:W-:Y:S02]  /*1970*/  LOP3.LUT R9, R9, 0x800fffff, R5, 0xf8, !PT ;  /* 0x800fffff09097812 */ /* 0x000fe400078ef805 */
[----:B------:R-:W-:Y:S02]  /*1980*/  @!P3 LOP3.LUT R21, R15, 0x100000, RZ, 0xfc, !PT ;  /* 0x001000000f15b812 */ /* 0x000fe400078efcff */
[----:B------:R-:W-:Y:S01]  /*1990*/  @!P3 MOV R20, RZ ;  /* 0x000000ff0014b202 */ /* 0x000fe20000000f00 */
[----:B------:R-:W-:-:S05]  /*19a0*/  DFMA R22, R18, -R2, 1 ;  /* 0x3ff000001216742b */ /* 0x000fca0000000802 */
[----:B------:R-:W-:-:S03]  /*19b0*/  @!P3 DFMA R8, R8, 2, -R20 ;  /* 0x400000000808b82b */ /* 0x000fc60000000814 */
[----:B------:R-:W-:Y:S01]  /*19c0*/  DFMA R18, R18, R22, R18 ;  /* 0x000000161212722b */ /* 0x000fe20000000012 */
[----:B------:R-:W-:Y:S01]  /*19d0*/  IMAD.MOV.U32 R23, RZ, RZ, R13 ;  /* 0x000000ffff177224 */ /* 0x000fe200078e000d */
[----:B------:R-:W-:Y:S02]  /*19e0*/  MOV R22, R16 ;  /* 0x0000001000167202 */ /* 0x000fe40000000f00 */
[----:B------:R-:W-:-:S03]  /*19f0*/  @!P0 LOP3.LUT R22, R3, 0x7ff00000, RZ, 0xc0, !PT ;  /* 0x7ff0000003168812 */ /* 0x000fc600078ec0ff */
[----:B------:R-:W-:Y:S01]  /*1a00*/  @!P3 LOP3.LUT R23, R9, 0x7ff00000, RZ, 0xc0, !PT ;  /* 0x7ff000000917b812 */ /* 0x000fe200078ec0ff */
[----:B------:R-:W-:Y:S01]  /*1a10*/  DMUL R20, R18, R8 ;  /* 0x0000000812147228 */ /* 0x000fe20000000000 */
[----:B------:R-:W-:-:S03]  /*1a20*/  IADD3 R24, PT, PT, R22, -0x1, RZ ;  /* 0xffffffff16187810 */ /* 0x000fc60007ffe0ff */
[----:B------:R-:W-:-:S04]  /*1a30*/  VIADD R15, R23, 0xffffffff ;  /* 0xffffffff170f7836 */ /* 0x000fc80000000000 */
[----:B------:R-:W-:Y:S01]  /*1a40*/  DFMA R16, R20, -R2, R8 ;  /* 0x800000021410722b */ /* 0x000fe20000000008 */
[----:B------:R-:W-:-:S04]  /*1a50*/  ISETP.GT.U32.AND P0, PT, R15, 0x7feffffe, PT ;  /* 0x7feffffe0f00780c */ /* 0x000fc80003f04070 */
[----:B------:R-:W-:-:S03]  /*1a60*/  ISETP.GT.U32.OR P0, PT, R24, 0x7feffffe, P0 ;  /* 0x7feffffe1800780c */ /* 0x000fc60000704470 */
[----:B------:R-:W-:-:S10]  /*1a70*/  DFMA R16, R18, R16, R20 ;  /* 0x000000101210722b */ /* 0x000fd40000000014 */
[----:B------:R-:W-:Y:S05]  /*1a80*/  @P0 BRA `(.L_x_27) ;  /* 0x00000000006c0947 */ /* 0x000fea0003800000 */
[----:B------:R-:W-:-:S04]  /*1a90*/  LOP3.LUT R18, R11, 0x7ff00000, RZ, 0xc0, !PT ;  /* 0x7ff000000b127812 */ /* 0x000fc800078ec0ff */
[CC--:B------:R-:W-:Y:S02]  /*1aa0*/  VIADDMNMX R4, R13.reuse, -R18.reuse, 0xb9600000, !PT ;  /* 0xb96000000d047446 */ /* 0x0c0fe40007800912 */
[----:B------:R-:W-:Y:S02]  /*1ab0*/  ISETP.GE.U32.AND P0, PT, R13, R18, PT ;  /* 0x000000120d00720c */ /* 0x000fe40003f06070 */
[----:B------:R-:W-:Y:S02]  /*1ac0*/  VIMNMX R4, PT, PT, R4, 0x46a00000, PT ;  /* 0x46a0000004047848 */ /* 0x000fe40003fe0100 */
[----:B------:R-:W-:-:S05]  /*1ad0*/  SEL R13, R14, 0x63400000, !P0 ;  /* 0x634000000e0d7807 */ /* 0x000fca0004000000 */
[----:B------:R-:W-:Y:S02]  /*1ae0*/  IMAD.IADD R13, R4, 0x1, -R13 ;  /* 0x00000001040d7824 */ /* 0x000fe400078e0a0d */
[----:B------:R-:W-:-:S03]  /*1af0*/  IMAD.MOV.U32 R4, RZ, RZ, RZ ;  /* 0x000000ffff047224 */ /* 0x000fc600078e00ff */
[----:B------:R-:W-:-:S06]  /*1b00*/  IADD3 R5, PT, PT, R13, 0x7fe00000, RZ ;  /* 0x7fe000000d057810 */ /* 0x000fcc0007ffe0ff */
[----:B------:R-:W-:-:S10]  /*1b10*/  DMUL R14, R16, R4 ;  /* 0x00000004100e7228 */ /* 0x000fd40000000000 */
[----:B------:R-:W-:-:S13]  /*1b20*/  FSETP.GTU.AND P0, PT, |R15|, 1.469367938527859385e-39, PT ;  /* 0x001000000f00780b */ /* 0x000fda0003f0c200 */
[----:B------:R-:W-:Y:S05]  /*1b30*/  @P0 BRA `(.L_x_28) ;  /* 0x0000000000940947 */ /* 0x000fea0003800000 */
[----:B------:R-:W-:Y:S01]  /*1b40*/  DFMA R2, R16, -R2, R8 ;  /* 0x800000021002722b */ /* 0x000fe20000000008 */
[----:B------:R-:W-:-:S09]  /*1b50*/  MOV R4, RZ ;  /* 0x000000ff00047202 */ /* 0x000fd20000000f00 */
[C---:B------:R-:W-:Y:S02]  /*1b60*/  FSETP.NEU.AND P0, PT, R3.reuse, RZ, PT ;  /* 0x000000ff0300720b */ /* 0x040fe40003f0d000 */
[----:B------:R-:W-:-:S04]  /*1b70*/  LOP3.LUT R11, R3, 0x80000000, R11, 0x48, !PT ;  /* 0x80000000030b7812 */ /* 0x000fc800078e480b */
[----:B------:R-:W-:-:S07]  /*1b80*/  LOP3.LUT R5, R11, R5, RZ, 0xfc, !PT ;  /* 0x000000050b057212 */ /* 0x000fce00078efcff */
[----:B------:R-:W-:Y:S05]  /*1b90*/  @!P0 BRA `(.L_x_28) ;  /* 0x00000000007c8947 */ /* 0x000fea0003800000 */
[----:B------:R-:W-:Y:S01]  /*1ba0*/  IMAD.MOV R3, RZ, RZ, -R13 ;  /* 0x000000ffff037224 */ /* 0x000fe200078e0a0d */
[----:B------:R-:W-:Y:S01]  /*1bb0*/  MOV R2, RZ ;  /* 0x000000ff00027202 */ /* 0x000fe20000000f00 */
[----:B------:R-:W-:-:S05]  /*1bc0*/  DMUL.RP R4, R16, R4 ;  /* 0x0000000410047228 */ /* 0x000fca0000008000 */
[----:B------:R-:W-:-:S05]  /*1bd0*/  DFMA R2, R14, -R2, R16 ;  /* 0x800000020e02722b */ /* 0x000fca0000000010 */
[----:B------:R-:W-:Y:S02]  /*1be0*/  LOP3.LUT R11, R5, R11, RZ, 0x3c, !PT ;  /* 0x0000000b050b7212 */ /* 0x000fe400078e3cff */
[----:B------:R-:W-:-:S04]  /*1bf0*/  IADD3 R2, PT, PT, -R13, -0x43300000, RZ ;  /* 0xbcd000000d027810 */ /* 0x000fc80007ffe1ff */
[----:B------:R-:W-:-:S04]  /*1c00*/  FSETP.NEU.AND P0, PT, |R3|, R2, PT ;  /* 0x000000020300720b */ /* 0x000fc80003f0d200 */
[----:B------:R-:W-:Y:S02]  /*1c10*/  FSEL R14, R4, R14, !P0 ;  /* 0x0000000e040e7208 */ /* 0x000fe40004000000 */
[----:B------:R-:W-:Y:S01]  /*1c20*/  FSEL R15, R11, R15, !P0 ;  /* 0x0000000f0b0f7208 */ /* 0x000fe20004000000 */
[----:B------:R-:W-:Y:S06]  /*1c30*/  BRA `(.L_x_28) ;  /* 0x0000000000547947 */ /* 0x000fec0003800000 */
.L_x_27:
[----:B------:R-:W-:-:S14]  /*1c40*/  DSETP.NAN.AND P0, PT, R4, R4, PT ;  /* 0x000000040400722a */ /* 0x000fdc0003f08000 */
[----:B------:R-:W-:Y:S05]  /*1c50*/  @P0 BRA `(.L_x_29) ;  /* 0x0000000000440947 */ /* 0x000fea0003800000 */
[----:B------:R-:W-:-:S14]  /*1c60*/  DSETP.NAN.AND P0, PT, R10, R10, PT ;  /* 0x0000000a0a00722a */ /* 0x000fdc0003f08000 */
[----:B------:R-:W-:Y:S05]  /*1c70*/  @P0 BRA `(.L_x_30) ;  /* 0x0000000000300947 */ /* 0x000fea0003800000 */
[----:B------:R-:W-:Y:S01]  /*1c80*/  ISETP.NE.AND P0, PT, R23, R22, PT ;  /* 0x000000161700720c */ /* 0x000fe20003f05270 */
[----:B------:R-:W-:Y:S01]  /*1c90*/  IMAD.MOV.U32 R14, RZ, RZ, 0x0 ;  /* 0x00000000ff0e7424 */ /* 0x000fe200078e00ff */
[----:B------:R-:W-:-:S11]  /*1ca0*/  MOV R15, 0xfff80000 ;  /* 0xfff80000000f7802 */ /* 0x000fd60000000f00 */
[----:B------:R-:W-:Y:S05]  /*1cb0*/  @!P0 BRA `(.L_x_28) ;  /* 0x0000000000348947 */ /* 0x000fea0003800000 */
[----:B------:R-:W-:Y:S02]  /*1cc0*/  ISETP.NE.AND P0, PT, R23, 0x7ff00000, PT ;  /* 0x7ff000001700780c */ /* 0x000fe40003f05270 */
[----:B------:R-:W-:Y:S02]  /*1cd0*/  LOP3.LUT R15, R5, 0x80000000, R11, 0x48, !PT ;  /* 0x80000000050f7812 */ /* 0x000fe400078e480b */
[----:B------:R-:W-:-:S13]  /*1ce0*/  ISETP.EQ.OR P0, PT, R22, RZ, !P0 ;  /* 0x000000ff1600720c */ /* 0x000fda0004702670 */
[----:B------:R-:W-:Y:S01]  /*1cf0*/  @P0 LOP3.LUT R2, R15, 0x7ff00000, RZ, 0xfc, !PT ;  /* 0x7ff000000f020812 */ /* 0x000fe200078efcff */
[----:B------:R-:W-:Y:S01]  /*1d00*/  @!P0 IMAD.MOV.U32 R14, RZ, RZ, RZ ;  /* 0x000000ffff0e8224 */ /* 0x000fe200078e00ff */
[----:B------:R-:W-:-:S03]  /*1d10*/  @P0 MOV R14, RZ ;  /* 0x000000ff000e0202 */ /* 0x000fc60000000f00 */
[----:B------:R-:W-:Y:S01]  /*1d20*/  @P0 IMAD.MOV.U32 R15, RZ, RZ, R2 ;  /* 0x000000ffff0f0224 */ /* 0x000fe200078e0002 */
[----:B------:R-:W-:Y:S06]  /*1d30*/  BRA `(.L_x_28) ;  /* 0x0000000000147947 */ /* 0x000fec0003800000 */
.L_x_30:
[----:B------:R-:W-:Y:S02]  /*1d40*/  LOP3.LUT R15, R11, 0x80000, RZ, 0xfc, !PT ;  /* 0x000800000b0f7812 */ /* 0x000fe400078efcff */
[----:B------:R-:W-:Y:S01]  /*1d50*/  MOV R14, R10 ;  /* 0x0000000a000e7202 */ /* 0x000fe20000000f00 */
[----:B------:R-:W-:Y:S06]  /*1d60*/  BRA `(.L_x_28) ;  /* 0x0000000000087947 */ /* 0x000fec0003800000 */
.L_x_29:
[----:B------:R-:W-:Y:S01]  /*1d70*/  LOP3.LUT R15, R5, 0x80000, RZ, 0xfc, !PT ;  /* 0x00080000050f7812 */ /* 0x000fe200078efcff */
[----:B------:R-:W-:-:S07]  /*1d80*/  IMAD.MOV.U32 R14, RZ, RZ, R4 ;  /* 0x000000ffff0e7224 */ /* 0x000fce00078e0004 */
.L_x_28:
[----:B------:R-:W-:Y:S05]  /*1d90*/  BSYNC.RECONVERGENT B0 ;  /* 0x0000000000007941 */ /* 0x000fea0003800200 */
.L_x_26:
[----:B------:R-:W-:Y:S01]  /*1da0*/  HFMA2 R13, -RZ, RZ, 0, 0 ;  /* 0x00000000ff0d7431 */ /* 0x000fe200000001ff */
[----:B------:R-:W-:Y:S01]  /*1db0*/  MOV R2, R14 ;  /* 0x0000000e00027202 */ /* 0x000fe20000000f00 */
[----:B------:R-:W-:Y:S02]  /*1dc0*/  IMAD.MOV.U32 R3, RZ, RZ, R15 ;  /* 0x000000ffff037224 */ /* 0x000fe400078e000f */
[----:B------:R-:W-:Y:S05]  /*1dd0*/  RET.REL.NODEC R12 `(_Z13MatMeanKernel6MatrixS_ii) ;  /* 0xffffffe00c887950 */ /* 0x000fea0003c3ffff */
.L_x_31:
        /* <DEDUP_REMOVED lines=10> */
.L_x_34:


//--------------------- .text._Z8MatTrans6MatrixS_ --------------------------
	.section	.text._Z8MatTrans6MatrixS_,"ax",@progbits
	.align	128
        .global         _Z8MatTrans6MatrixS_
        .type           _Z8MatTrans6MatrixS_,@function
        .size           _Z8MatTrans6MatrixS_,(.L_x_38 - _Z8MatTrans6MatrixS_)
        .other          _Z8MatTrans6MatrixS_,@"STO_CUDA_ENTRY STV_DEFAULT"
_Z8MatTrans6MatrixS_:
.text._Z8MatTrans6MatrixS_:
[----:B------:R-:W-:Y:S01]  /*0000*/  LDC R1, c[0x0][0x37c] ;  /* 0x0000df00ff017b82 */ /* 0x000fe20000000800 */
[----:B------:R-:W0:Y:S07]  /*0010*/  S2R R0, SR_CTAID.X ;  /* 0x0000000000007919 */ /* 0x000e2e0000002500 */
[----:B------:R-:W1:Y:S01]  /*0020*/  LDC.64 R2, c[0x0][0x3a8] ;  /* 0x0000ea00ff027b82 */ /* 0x000e620000000a00 */
[----:B------:R-:W2:Y:S01]  /*0030*/  LDCU.64 UR4, c[0x0][0x358] ;  /* 0x00006b00ff0477ac */ /* 0x000ea20008000a00 */
[----:B------:R-:W0:Y:S01]  /*0040*/  S2R R5, SR_TID.X ;  /* 0x0000000000057919 */ /* 0x000e220000002100 */
[----:B------:R-:W3:Y:S05]  /*0050*/  S2R R9, SR_CTAID.Y ;  /* 0x0000000000097919 */ /* 0x000eea0000002600 */
[----:B------:R-:W4:Y:S01]  /*0060*/  LDC.64 R6, c[0x0][0x390] ;  /* 0x0000e400ff067b82 */ /* 0x000f220000000a00 */
[----:B------:R-:W3:Y:S01]  /*0070*/  S2R R4, SR_TID.Y ;  /* 0x0000000000047919 */ /* 0x000ee20000002200 */
[----:B0-----:R-:W-:-:S02]  /*0080*/  LEA R0, R0, R5, 0x5 ;  /* 0x0000000500007211 */ /* 0x001fc400078e28ff */
[----:B---3--:R-:W-:-:S04]  /*0090*/  LEA R9, R9, R4, 0x5 ;  /* 0x0000000409097211 */ /* 0x008fc800078e28ff */
[----:B------:R-:W-:-:S05]  /*00a0*/  LEA R5, R9, R0, 0xa ;  /* 0x0000000009057211 */ /* 0x000fca00078e50ff */
[----:B-1----:R-:W-:-:S05]  /*00b0*/  IMAD.WIDE R2, R5, 0x8, R2 ;  /* 0x0000000805027825 */ /* 0x002fca00078e0202 */
[----:B--2---:R-:W2:Y:S01]  /*00c0*/  LDG.E.64 R4, desc[UR4][R2.64] ;  /* 0x0000000402047981 */ /* 0x004ea2000c1e1b00 */
[----:B------:R-:W-:-:S05]  /*00d0*/  LEA R9, R0, R9, 0xa ;  /* 0x0000000900097211 */ /* 0x000fca00078e50ff */
[----:B----4-:R-:W-:-:S05]  /*00e0*/  IMAD.WIDE R6, R9, 0x8, R6 ;  /* 0x0000000809067825 */ /* 0x010fca00078e0206 */
[----:B--2---:R-:W-:Y:S04]  /*00f0*/  STG.E.64 desc[UR4][R6.64], R4 ;  /* 0x0000000406007986 */ /* 0x004fe8000c101b04 */
[----:B------:R-:W2:Y:S04]  /*0100*/  LDG.E.64 R8, desc[UR4][R2.64+0x10000] ;  /* 0x0100000402087981 */ /* 0x000ea8000c1e1b00 */
[----:B--2---:R-:W-:Y:S04]  /*0110*/  STG.E.64 desc[UR4][R6.64+0x40], R8 ;  /* 0x0000400806007986 */ /* 0x004fe8000c101b04 */
[----:B------:R-:W2:Y:S04]  /*0120*/  LDG.E.64 R10, desc[UR4][R2.64+0x20000] ;  /* 0x02000004020a7981 */ /* 0x000ea8000c1e1b00 */
[----:B--2---:R-:W-:Y:S04]  /*0130*/  STG.E.64 desc[UR4][R6.64+0x80], R10 ;  /* 0x0000800a06007986 */ /* 0x004fe8000c101b04 */
[----:B------:R-:W2:Y:S04]  /*0140*/  LDG.E.64 R12, desc[UR4][R2.64+0x30000] ;  /* 0x03000004020c7981 */ /* 0x000ea8000c1e1b00 */
[----:B--2---:R-:W-:Y:S01]  /*0150*/  STG.E.64 desc[UR4][R6.64+0xc0], R12 ;  /* 0x0000c00c06007986 */ /* 0x004fe2000c101b04 */
[----:B------:R-:W-:Y:S05]  /*0160*/  EXIT ;  /* 0x000000000000794d */ /* 0x000fea0003800000 */
.L_x_32:
        /* <DEDUP_REMOVED lines=9> */
.L_x_38:


//--------------------- .nv.shared._Z20matrixMultiplySharedPdS_S_iiiiii --------------------------
	.section	.nv.shared._Z20matrixMultiplySharedPdS_S_iiiiii,"aw",@nobits
	.sectionflags	@""
	.align	8
.nv.shared._Z20matrixMultiplySharedPdS_S_iiiiii:
	.zero		17408


//--------------------- .nv.shared.reserved.0     --------------------------
	.section	.nv.shared.reserved.0,"aw",@nobits
	.weak		__nv_reservedSMEM_offset_0_alias
	.size		__nv_reservedSMEM_offset_0_alias, 0, 64
	.other		__nv_reservedSMEM_offset_0_alias,@"STO_CUDA_RESERVED_SHARED STV_DEFAULT"
__nv_reservedSMEM_offset_0_alias:
	.zero		0
	.zero		64


//--------------------- .nv.shared._Z26matrixMultiplySharedForCovPdS_S_iiiiii --------------------------
	.section	.nv.shared._Z26matrixMultiplySharedForCovPdS_S_iiiiii,"aw",@nobits
	.sectionflags	@""
	.align	8
.nv.shared._Z26matrixMultiplySharedForCovPdS_S_iiiiii:
	.zero		17408


//--------------------- .nv.constant0._Z20matrixMultiplySharedPdS_S_iiiiii --------------------------
	.section	.nv.constant0._Z20matrixMultiplySharedPdS_S_iiiiii,"a",@progbits
	.sectionflags	@""
	.align	4
.nv.constant0._Z20matrixMultiplySharedPdS_S_iiiiii:
	.zero		944


//--------------------- .nv.constant0._Z26matrixMultiplySharedForCovPdS_S_iiiiii --------------------------
	.section	.nv.constant0._Z26matrixMultiplySharedForCovPdS_S_iiiiii,"a",@progbits
	.sectionflags	@""
	.align	4
.nv.constant0._Z26matrixMultiplySharedForCovPdS_S_iiiiii:
	.zero		944


//--------------------- .nv.constant0._Z13MatMeanKernel6MatrixS_ii --------------------------
	.section	.nv.constant0._Z13MatMeanKernel6MatrixS_ii,"a",@progbits
	.sectionflags	@""
	.align	4
.nv.constant0._Z13MatMeanKernel6MatrixS_ii:
	.zero		952


//--------------------- .nv.constant0._Z8MatTrans6MatrixS_ --------------------------
	.section	.nv.constant0._Z8MatTrans6MatrixS_,"a",@progbits
	.sectionflags	@""
	.align	4
.nv.constant0._Z8MatTrans6MatrixS_:
	.zero		944


//--------------------- SYMBOLS --------------------------

	.type		.nv.reservedSmem.offset0,@object
	.size		.nv.reservedSmem.offset0,0x4
	.type		.nv.reservedSmem.cap,@object
	.size		.nv.reservedSmem.cap,0x4
